//
// Generated by NVIDIA NVVM Compiler
//
// Compiler Build ID: CL-36424714
// Cuda compilation tools, release 13.0, V13.0.88
// Based on NVVM 20.0.0
//

.version 9.0
.target sm_100
.address_size 64

	// .globl	_Z15merge_tiled_gpuPKiiS0_iPi
// _ZZ15merge_tiled_gpuPKiiS0_iPiE3A_s has been demoted
// _ZZ15merge_tiled_gpuPKiiS0_iPiE3B_s has been demoted

.visible .entry _Z15merge_tiled_gpuPKiiS0_iPi(
	.param .u64 .ptr .align 1 _Z15merge_tiled_gpuPKiiS0_iPi_param_0,
	.param .u32 _Z15merge_tiled_gpuPKiiS0_iPi_param_1,
	.param .u64 .ptr .align 1 _Z15merge_tiled_gpuPKiiS0_iPi_param_2,
	.param .u32 _Z15merge_tiled_gpuPKiiS0_iPi_param_3,
	.param .u64 .ptr .align 1 _Z15merge_tiled_gpuPKiiS0_iPi_param_4
)
{
	.reg .pred 	%p<105>;
	.reg .b16 	%rs<3>;
	.reg .b32 	%r<360>;
	.reg .b64 	%rd<119>;
	.reg .b64 	%fd<8>;
	// demoted variable
	.shared .align 4 .b8 _ZZ15merge_tiled_gpuPKiiS0_iPiE3A_s[4096];
	// demoted variable
	.shared .align 4 .b8 _ZZ15merge_tiled_gpuPKiiS0_iPiE3B_s[4096];
	ld.param.u64 	%rd42, [_Z15merge_tiled_gpuPKiiS0_iPi_param_0];
	ld.param.u32 	%r134, [_Z15merge_tiled_gpuPKiiS0_iPi_param_1];
	ld.param.u64 	%rd43, [_Z15merge_tiled_gpuPKiiS0_iPi_param_2];
	ld.param.u32 	%r135, [_Z15merge_tiled_gpuPKiiS0_iPi_param_3];
	ld.param.u64 	%rd41, [_Z15merge_tiled_gpuPKiiS0_iPi_param_4];
	cvta.to.global.u64 	%rd1, %rd43;
	cvta.to.global.u64 	%rd2, %rd42;
	add.s32 	%r136, %r135, %r134;
	mov.u32 	%r137, %ctaid.x;
	mov.u32 	%r138, %nctaid.x;
	cvt.rn.f64.s32 	%fd1, %r136;
	cvt.rn.f64.u32 	%fd2, %r138;
	div.rn.f64 	%fd3, %fd1, %fd2;
	cvt.rpi.f64.f64 	%fd4, %fd3;
	cvt.rzi.s32.f64 	%r139, %fd4;
	mul.lo.s32 	%r1, %r139, %r137;
	add.s32 	%r140, %r1, %r139;
	min.s32 	%r2, %r140, %r136;
	mov.u32 	%r3, %tid.x;
	setp.ne.s32 	%p5, %r3, 0;
	@%p5 bra 	$L__BB0_18;
	min.s32 	%r315, %r1, %r134;
	sub.s32 	%r316, %r1, %r315;
	sub.s32 	%r141, %r1, %r135;
	max.s32 	%r317, %r141, 0;
	sub.s32 	%r142, %r1, %r134;
	max.s32 	%r318, %r142, 0;
$L__BB0_2:
	mov.u32 	%r11, %r315;
	mov.u32 	%r10, %r316;
	setp.lt.s32 	%p6, %r11, 1;
	setp.ge.s32 	%p7, %r10, %r135;
	or.pred  	%p8, %p6, %p7;
	@%p8 bra 	$L__BB0_5;
	add.s32 	%r143, %r11, -1;
	mul.wide.u32 	%rd44, %r143, 4;
	add.s64 	%rd45, %rd2, %rd44;
	ld.global.nc.u32 	%r144, [%rd45];
	mul.wide.s32 	%rd46, %r10, 4;
	add.s64 	%rd47, %rd1, %rd46;
	ld.global.nc.u32 	%r145, [%rd47];
	setp.le.s32 	%p9, %r144, %r145;
	@%p9 bra 	$L__BB0_5;
	sub.s32 	%r154, %r11, %r317;
	add.s32 	%r155, %r154, 1;
	shr.u32 	%r156, %r155, 31;
	add.s32 	%r157, %r155, %r156;
	shr.s32 	%r158, %r157, 1;
	add.s32 	%r316, %r158, %r10;
	sub.s32 	%r315, %r11, %r158;
	mov.pred 	%p101, 0;
	mov.u32 	%r318, %r10;
	bra.uni 	$L__BB0_8;
$L__BB0_5:
	setp.lt.s32 	%p11, %r10, 1;
	setp.ge.s32 	%p12, %r11, %r134;
	mov.pred 	%p101, -1;
	or.pred  	%p13, %p11, %p12;
	mov.u32 	%r315, %r11;
	mov.u32 	%r316, %r10;
	@%p13 bra 	$L__BB0_8;
	add.s32 	%r146, %r10, -1;
	mul.wide.u32 	%rd48, %r146, 4;
	add.s64 	%rd49, %rd1, %rd48;
	ld.global.nc.u32 	%r147, [%rd49];
	mul.wide.s32 	%rd50, %r11, 4;
	add.s64 	%rd51, %rd2, %rd50;
	ld.global.nc.u32 	%r148, [%rd51];
	setp.lt.s32 	%p15, %r147, %r148;
	mov.u32 	%r315, %r11;
	mov.u32 	%r316, %r10;
	@%p15 bra 	$L__BB0_8;
	sub.s32 	%r149, %r10, %r318;
	add.s32 	%r150, %r149, 1;
	shr.u32 	%r151, %r150, 31;
	add.s32 	%r152, %r150, %r151;
	shr.s32 	%r153, %r152, 1;
	add.s32 	%r315, %r153, %r11;
	sub.s32 	%r316, %r10, %r153;
	mov.pred 	%p101, 0;
	mov.u32 	%r317, %r11;
$L__BB0_8:
	not.pred 	%p18, %p101;
	@%p18 bra 	$L__BB0_2;
	st.shared.u32 	[_ZZ15merge_tiled_gpuPKiiS0_iPiE3A_s], %r315;
	min.s32 	%r323, %r2, %r134;
	sub.s32 	%r324, %r2, %r323;
	sub.s32 	%r159, %r2, %r135;
	max.s32 	%r325, %r159, 0;
	sub.s32 	%r160, %r2, %r134;
	max.s32 	%r326, %r160, 0;
$L__BB0_10:
	mov.u32 	%r27, %r323;
	mov.u32 	%r26, %r324;
	setp.lt.s32 	%p19, %r27, 1;
	setp.ge.s32 	%p20, %r26, %r135;
	or.pred  	%p21, %p19, %p20;
	@%p21 bra 	$L__BB0_13;
	add.s32 	%r161, %r27, -1;
	mul.wide.u32 	%rd52, %r161, 4;
	add.s64 	%rd53, %rd2, %rd52;
	ld.global.nc.u32 	%r162, [%rd53];
	mul.wide.s32 	%rd54, %r26, 4;
	add.s64 	%rd55, %rd1, %rd54;
	ld.global.nc.u32 	%r163, [%rd55];
	setp.le.s32 	%p22, %r162, %r163;
	@%p22 bra 	$L__BB0_13;
	sub.s32 	%r172, %r27, %r325;
	add.s32 	%r173, %r172, 1;
	shr.u32 	%r174, %r173, 31;
	add.s32 	%r175, %r173, %r174;
	shr.s32 	%r176, %r175, 1;
	add.s32 	%r324, %r176, %r26;
	sub.s32 	%r323, %r27, %r176;
	mov.pred 	%p102, 0;
	mov.u32 	%r326, %r26;
	bra.uni 	$L__BB0_16;
$L__BB0_13:
	setp.lt.s32 	%p24, %r26, 1;
	setp.ge.s32 	%p25, %r27, %r134;
	mov.pred 	%p102, -1;
	or.pred  	%p26, %p24, %p25;
	mov.u32 	%r323, %r27;
	mov.u32 	%r324, %r26;
	@%p26 bra 	$L__BB0_16;
	add.s32 	%r164, %r26, -1;
	mul.wide.u32 	%rd56, %r164, 4;
	add.s64 	%rd57, %rd1, %rd56;
	ld.global.nc.u32 	%r165, [%rd57];
	mul.wide.s32 	%rd58, %r27, 4;
	add.s64 	%rd59, %rd2, %rd58;
	ld.global.nc.u32 	%r166, [%rd59];
	setp.lt.s32 	%p28, %r165, %r166;
	mov.u32 	%r323, %r27;
	mov.u32 	%r324, %r26;
	@%p28 bra 	$L__BB0_16;
	sub.s32 	%r167, %r26, %r326;
	add.s32 	%r168, %r167, 1;
	shr.u32 	%r169, %r168, 31;
	add.s32 	%r170, %r168, %r169;
	shr.s32 	%r171, %r170, 1;
	add.s32 	%r323, %r171, %r27;
	sub.s32 	%r324, %r26, %r171;
	mov.pred 	%p102, 0;
	mov.u32 	%r325, %r27;
$L__BB0_16:
	not.pred 	%p31, %p102;
	@%p31 bra 	$L__BB0_10;
	st.shared.u32 	[_ZZ15merge_tiled_gpuPKiiS0_iPiE3A_s+4], %r323;
$L__BB0_18:
	bar.sync 	0;
	ld.shared.u32 	%r36, [_ZZ15merge_tiled_gpuPKiiS0_iPiE3A_s];
	ld.shared.u32 	%r177, [_ZZ15merge_tiled_gpuPKiiS0_iPiE3A_s+4];
	sub.s32 	%r37, %r1, %r36;
	sub.s32 	%r38, %r2, %r1;
	sub.s32 	%r39, %r177, %r36;
	add.s32 	%r178, %r37, %r177;
	sub.s32 	%r40, %r2, %r178;
	cvt.rn.f64.s32 	%fd5, %r38;
	mul.f64 	%fd6, %fd5, 0d3F50000000000000;
	cvt.rpi.f64.f64 	%fd7, %fd6;
	cvt.rzi.s32.f64 	%r41, %fd7;
	setp.lt.s32 	%p32, %r41, 1;
	@%p32 bra 	$L__BB0_92;
	cvt.u64.u32 	%rd3, %r3;
	mov.u32 	%r42, %ntid.x;
	cvt.u64.u32 	%rd4, %r42;
	add.s64 	%rd5, %rd3, %rd4;
	max.u64 	%rd60, %rd5, 1024;
	setp.lt.u64 	%p33, %rd5, 1024;
	selp.u64 	%rd6, 1, 0, %p33;
	add.s64 	%rd61, %rd5, %rd6;
	sub.s64 	%rd7, %rd60, %rd61;
	and.b64  	%rd62, %rd7, -4294967296;
	setp.ne.s64 	%p34, %rd62, 0;
	@%p34 bra 	$L__BB0_21;
	cvt.u32.u64 	%r179, %rd4;
	cvt.u32.u64 	%r180, %rd7;
	div.u32 	%r181, %r180, %r179;
	cvt.u64.u32 	%rd113, %r181;
	bra.uni 	$L__BB0_22;
$L__BB0_21:
	div.u64 	%rd113, %rd7, %rd4;
$L__BB0_22:
	cvt.u32.u64 	%r183, %rd4;
	add.s64 	%rd11, %rd113, %rd6;
	and.b64  	%rd12, %rd11, 3;
	shl.b32 	%r184, %r3, 2;
	mov.u32 	%r185, _ZZ15merge_tiled_gpuPKiiS0_iPiE3A_s;
	add.s32 	%r43, %r185, %r184;
	shl.b32 	%r186, %r183, 2;
	add.s32 	%r44, %r43, %r186;
	add.s64 	%rd13, %rd5, %rd4;
	add.s32 	%r45, %r44, %r186;
	add.s64 	%rd14, %rd13, %rd4;
	mov.u32 	%r187, _ZZ15merge_tiled_gpuPKiiS0_iPiE3B_s;
	add.s32 	%r46, %r187, %r184;
	add.s32 	%r47, %r46, %r186;
	add.s32 	%r48, %r47, %r186;
	shl.b64 	%rd15, %rd4, 4;
	shl.b32 	%r188, %r183, 3;
	add.s32 	%r49, %r185, %r188;
	shl.b32 	%r50, %r183, 4;
	mad.lo.s32 	%r51, %r183, 12, %r185;
	add.s32 	%r52, %r185, %r186;
	cvta.to.global.u64 	%rd16, %rd41;
	cvt.u16.u32 	%rs1, %r42;
	mov.b32 	%r327, 0;
	div.u16 	%rs2, 1024, %rs1;
	mov.u32 	%r328, %r327;
	mov.u32 	%r329, %r327;
	mov.u32 	%r330, %r327;
$L__BB0_23:
	setp.eq.s64 	%p35, %rd12, 3;
	sub.s32 	%r189, %r39, %r328;
	cvt.s64.s32 	%rd17, %r189;
	add.s32 	%r190, %r328, %r36;
	cvt.s64.s32 	%rd18, %r190;
	mov.u64 	%rd114, %rd3;
	@%p35 bra 	$L__BB0_32;
	cvt.u32.u64 	%r191, %rd17;
	setp.ge.u32 	%p36, %r3, %r191;
	@%p36 bra 	$L__BB0_26;
	add.s64 	%rd63, %rd3, %rd18;
	shl.b64 	%rd64, %rd63, 2;
	add.s64 	%rd65, %rd2, %rd64;
	ld.global.nc.u32 	%r192, [%rd65];
	st.shared.u32 	[%r43], %r192;
$L__BB0_26:
	setp.eq.s64 	%p37, %rd12, 0;
	mov.u64 	%rd114, %rd5;
	@%p37 bra 	$L__BB0_32;
	setp.ge.u64 	%p38, %rd5, %rd17;
	@%p38 bra 	$L__BB0_29;
	add.s64 	%rd66, %rd5, %rd18;
	shl.b64 	%rd67, %rd66, 2;
	add.s64 	%rd68, %rd2, %rd67;
	ld.global.nc.u32 	%r193, [%rd68];
	st.shared.u32 	[%r44], %r193;
$L__BB0_29:
	setp.eq.s64 	%p39, %rd12, 1;
	mov.u64 	%rd114, %rd13;
	@%p39 bra 	$L__BB0_32;
	setp.ge.u64 	%p40, %rd13, %rd17;
	mov.u64 	%rd114, %rd14;
	@%p40 bra 	$L__BB0_32;
	add.s64 	%rd69, %rd13, %rd18;
	shl.b64 	%rd70, %rd69, 2;
	add.s64 	%rd71, %rd2, %rd70;
	ld.global.nc.u32 	%r194, [%rd71];
	st.shared.u32 	[%r45], %r194;
	mov.u64 	%rd114, %rd14;
$L__BB0_32:
	setp.lt.u64 	%p41, %rd11, 3;
	@%p41 bra 	$L__BB0_43;
	shl.b64 	%rd72, %rd4, 1;
	add.s64 	%rd73, %rd114, %rd18;
	add.s64 	%rd74, %rd73, %rd72;
	shl.b64 	%rd20, %rd74, 2;
	cvt.u32.u64 	%r195, %rd114;
	shl.b32 	%r331, %r195, 2;
	mad.lo.s64 	%rd75, %rd4, 3, %rd73;
	shl.b64 	%rd21, %rd75, 2;
	add.s64 	%rd76, %rd73, %rd4;
	shl.b64 	%rd22, %rd76, 2;
	shl.b64 	%rd23, %rd73, 2;
	mov.u64 	%rd115, %rd2;
$L__BB0_34:
	setp.ge.u64 	%p42, %rd114, %rd17;
	@%p42 bra 	$L__BB0_36;
	add.s64 	%rd77, %rd115, %rd23;
	ld.global.nc.u32 	%r196, [%rd77];
	mov.u32 	%r197, _ZZ15merge_tiled_gpuPKiiS0_iPiE3A_s;
	add.s32 	%r198, %r197, %r331;
	st.shared.u32 	[%r198], %r196;
$L__BB0_36:
	add.s64 	%rd26, %rd4, %rd114;
	setp.ge.u64 	%p43, %rd26, %rd17;
	@%p43 bra 	$L__BB0_38;
	add.s64 	%rd78, %rd115, %rd22;
	ld.global.nc.u32 	%r199, [%rd78];
	add.s32 	%r200, %r52, %r331;
	st.shared.u32 	[%r200], %r199;
$L__BB0_38:
	add.s64 	%rd27, %rd4, %rd26;
	setp.ge.u64 	%p44, %rd27, %rd17;
	@%p44 bra 	$L__BB0_40;
	add.s64 	%rd79, %rd115, %rd20;
	ld.global.nc.u32 	%r201, [%rd79];
	add.s32 	%r202, %r49, %r331;
	st.shared.u32 	[%r202], %r201;
$L__BB0_40:
	add.s64 	%rd28, %rd4, %rd27;
	setp.ge.u64 	%p45, %rd28, %rd17;
	@%p45 bra 	$L__BB0_42;
	add.s64 	%rd80, %rd115, %rd21;
	ld.global.nc.u32 	%r203, [%rd80];
	add.s32 	%r204, %r51, %r331;
	st.shared.u32 	[%r204], %r203;
$L__BB0_42:
	add.s64 	%rd115, %rd115, %rd15;
	add.s32 	%r331, %r331, %r50;
	add.s64 	%rd114, %rd4, %rd28;
	setp.lt.u64 	%p46, %rd114, 1024;
	@%p46 bra 	$L__BB0_34;
$L__BB0_43:
	sub.s32 	%r205, %r40, %r327;
	cvt.s64.s32 	%rd31, %r205;
	add.s32 	%r206, %r327, %r37;
	cvt.s64.s32 	%rd32, %r206;
	mov.u64 	%rd117, %rd3;
	@%p35 bra 	$L__BB0_52;
	cvt.u32.u64 	%r207, %rd31;
	setp.ge.u32 	%p48, %r3, %r207;
	@%p48 bra 	$L__BB0_46;
	add.s64 	%rd81, %rd3, %rd32;
	shl.b64 	%rd82, %rd81, 2;
	add.s64 	%rd83, %rd1, %rd82;
	ld.global.nc.u32 	%r208, [%rd83];
	st.shared.u32 	[%r46], %r208;
$L__BB0_46:
	setp.eq.s64 	%p49, %rd12, 0;
	mov.u64 	%rd117, %rd5;
	@%p49 bra 	$L__BB0_52;
	setp.ge.u64 	%p50, %rd5, %rd31;
	@%p50 bra 	$L__BB0_49;
	add.s64 	%rd84, %rd5, %rd32;
	shl.b64 	%rd85, %rd84, 2;
	add.s64 	%rd86, %rd1, %rd85;
	ld.global.nc.u32 	%r209, [%rd86];
	st.shared.u32 	[%r47], %r209;
$L__BB0_49:
	setp.eq.s64 	%p51, %rd12, 1;
	mov.u64 	%rd117, %rd13;
	@%p51 bra 	$L__BB0_52;
	setp.ge.u64 	%p52, %rd13, %rd31;
	mov.u64 	%rd117, %rd14;
	@%p52 bra 	$L__BB0_52;
	add.s64 	%rd87, %rd13, %rd32;
	shl.b64 	%rd88, %rd87, 2;
	add.s64 	%rd89, %rd1, %rd88;
	ld.global.nc.u32 	%r210, [%rd89];
	st.shared.u32 	[%r48], %r210;
	mov.u64 	%rd117, %rd14;
$L__BB0_52:
	@%p41 bra 	$L__BB0_62;
$L__BB0_53:
	setp.ge.u64 	%p54, %rd117, %rd31;
	@%p54 bra 	$L__BB0_55;
	add.s64 	%rd90, %rd117, %rd32;
	shl.b64 	%rd91, %rd90, 2;
	add.s64 	%rd92, %rd1, %rd91;
	ld.global.nc.u32 	%r211, [%rd92];
	cvt.u32.u64 	%r212, %rd117;
	shl.b32 	%r213, %r212, 2;
	mov.u32 	%r214, _ZZ15merge_tiled_gpuPKiiS0_iPiE3B_s;
	add.s32 	%r215, %r214, %r213;
	st.shared.u32 	[%r215], %r211;
$L__BB0_55:
	add.s64 	%rd35, %rd117, %rd4;
	setp.ge.u64 	%p55, %rd35, %rd31;
	@%p55 bra 	$L__BB0_57;
	add.s64 	%rd93, %rd35, %rd32;
	shl.b64 	%rd94, %rd93, 2;
	add.s64 	%rd95, %rd1, %rd94;
	ld.global.nc.u32 	%r216, [%rd95];
	cvt.u32.u64 	%r217, %rd35;
	shl.b32 	%r218, %r217, 2;
	mov.u32 	%r219, _ZZ15merge_tiled_gpuPKiiS0_iPiE3B_s;
	add.s32 	%r220, %r219, %r218;
	st.shared.u32 	[%r220], %r216;
$L__BB0_57:
	add.s64 	%rd36, %rd35, %rd4;
	setp.ge.u64 	%p56, %rd36, %rd31;
	@%p56 bra 	$L__BB0_59;
	add.s64 	%rd96, %rd36, %rd32;
	shl.b64 	%rd97, %rd96, 2;
	add.s64 	%rd98, %rd1, %rd97;
	ld.global.nc.u32 	%r221, [%rd98];
	cvt.u32.u64 	%r222, %rd36;
	shl.b32 	%r223, %r222, 2;
	mov.u32 	%r224, _ZZ15merge_tiled_gpuPKiiS0_iPiE3B_s;
	add.s32 	%r225, %r224, %r223;
	st.shared.u32 	[%r225], %r221;
$L__BB0_59:
	add.s64 	%rd37, %rd36, %rd4;
	setp.ge.u64 	%p57, %rd37, %rd31;
	@%p57 bra 	$L__BB0_61;
	add.s64 	%rd99, %rd37, %rd32;
	shl.b64 	%rd100, %rd99, 2;
	add.s64 	%rd101, %rd1, %rd100;
	ld.global.nc.u32 	%r226, [%rd101];
	cvt.u32.u64 	%r227, %rd37;
	shl.b32 	%r228, %r227, 2;
	mov.u32 	%r229, _ZZ15merge_tiled_gpuPKiiS0_iPiE3B_s;
	add.s32 	%r230, %r229, %r228;
	st.shared.u32 	[%r230], %r226;
$L__BB0_61:
	add.s64 	%rd117, %rd37, %rd4;
	setp.lt.u64 	%p58, %rd117, 1024;
	@%p58 bra 	$L__BB0_53;
$L__BB0_62:
	bar.sync 	0;
	cvt.u32.u16 	%r231, %rs2;
	mul.lo.s32 	%r232, %r3, %r231;
	sub.s32 	%r233, %r38, %r329;
	min.s32 	%r60, %r232, %r233;
	add.s32 	%r234, %r232, %r231;
	min.s32 	%r61, %r234, %r233;
	min.s32 	%r336, %r60, %r39;
	sub.s32 	%r337, %r60, %r336;
	sub.s32 	%r235, %r60, %r40;
	max.s32 	%r338, %r235, 0;
	sub.s32 	%r236, %r60, %r39;
	max.s32 	%r339, %r236, 0;
$L__BB0_63:
	mov.u32 	%r69, %r336;
	mov.u32 	%r68, %r337;
	setp.lt.s32 	%p59, %r69, 1;
	setp.ge.s32 	%p60, %r68, %r40;
	shl.b32 	%r237, %r69, 2;
	mov.u32 	%r238, _ZZ15merge_tiled_gpuPKiiS0_iPiE3A_s;
	add.s32 	%r70, %r238, %r237;
	shl.b32 	%r239, %r68, 2;
	mov.u32 	%r240, _ZZ15merge_tiled_gpuPKiiS0_iPiE3B_s;
	add.s32 	%r71, %r240, %r239;
	or.pred  	%p61, %p59, %p60;
	@%p61 bra 	$L__BB0_66;
	ld.shared.u32 	%r241, [%r70+-4];
	ld.shared.u32 	%r242, [%r71];
	setp.le.s32 	%p62, %r241, %r242;
	@%p62 bra 	$L__BB0_66;
	sub.s32 	%r250, %r69, %r338;
	add.s32 	%r251, %r250, 1;
	shr.u32 	%r252, %r251, 31;
	add.s32 	%r253, %r251, %r252;
	shr.s32 	%r254, %r253, 1;
	add.s32 	%r337, %r254, %r68;
	sub.s32 	%r336, %r69, %r254;
	mov.pred 	%p103, 0;
	mov.u32 	%r339, %r68;
	bra.uni 	$L__BB0_69;
$L__BB0_66:
	setp.lt.s32 	%p64, %r68, 1;
	setp.ge.s32 	%p65, %r69, %r39;
	mov.pred 	%p103, -1;
	or.pred  	%p66, %p64, %p65;
	mov.u32 	%r336, %r69;
	mov.u32 	%r337, %r68;
	@%p66 bra 	$L__BB0_69;
	ld.shared.u32 	%r243, [%r71+-4];
	ld.shared.u32 	%r244, [%r70];
	setp.lt.s32 	%p68, %r243, %r244;
	mov.u32 	%r336, %r69;
	mov.u32 	%r337, %r68;
	@%p68 bra 	$L__BB0_69;
	sub.s32 	%r245, %r68, %r339;
	add.s32 	%r246, %r245, 1;
	shr.u32 	%r247, %r246, 31;
	add.s32 	%r248, %r246, %r247;
	shr.s32 	%r249, %r248, 1;
	add.s32 	%r336, %r249, %r69;
	sub.s32 	%r337, %r68, %r249;
	mov.pred 	%p103, 0;
	mov.u32 	%r338, %r69;
$L__BB0_69:
	not.pred 	%p71, %p103;
	@%p71 bra 	$L__BB0_63;
	min.s32 	%r344, %r61, %r39;
	sub.s32 	%r345, %r61, %r344;
	sub.s32 	%r255, %r61, %r40;
	max.s32 	%r346, %r255, 0;
	sub.s32 	%r256, %r61, %r39;
	max.s32 	%r347, %r256, 0;
$L__BB0_71:
	mov.u32 	%r87, %r344;
	mov.u32 	%r86, %r345;
	setp.lt.s32 	%p72, %r87, 1;
	setp.ge.s32 	%p73, %r86, %r40;
	shl.b32 	%r257, %r87, 2;
	mov.u32 	%r258, _ZZ15merge_tiled_gpuPKiiS0_iPiE3A_s;
	add.s32 	%r88, %r258, %r257;
	shl.b32 	%r259, %r86, 2;
	mov.u32 	%r260, _ZZ15merge_tiled_gpuPKiiS0_iPiE3B_s;
	add.s32 	%r89, %r260, %r259;
	or.pred  	%p74, %p72, %p73;
	@%p74 bra 	$L__BB0_74;
	ld.shared.u32 	%r261, [%r88+-4];
	ld.shared.u32 	%r262, [%r89];
	setp.le.s32 	%p75, %r261, %r262;
	@%p75 bra 	$L__BB0_74;
	sub.s32 	%r270, %r87, %r346;
	add.s32 	%r271, %r270, 1;
	shr.u32 	%r272, %r271, 31;
	add.s32 	%r273, %r271, %r272;
	shr.s32 	%r274, %r273, 1;
	add.s32 	%r345, %r274, %r86;
	sub.s32 	%r344, %r87, %r274;
	mov.pred 	%p104, 0;
	mov.u32 	%r347, %r86;
	bra.uni 	$L__BB0_77;
$L__BB0_74:
	setp.lt.s32 	%p77, %r86, 1;
	setp.ge.s32 	%p78, %r87, %r39;
	mov.pred 	%p104, -1;
	or.pred  	%p79, %p77, %p78;
	mov.u32 	%r344, %r87;
	mov.u32 	%r345, %r86;
	@%p79 bra 	$L__BB0_77;
	ld.shared.u32 	%r263, [%r89+-4];
	ld.shared.u32 	%r264, [%r88];
	setp.lt.s32 	%p81, %r263, %r264;
	mov.u32 	%r344, %r87;
	mov.u32 	%r345, %r86;
	@%p81 bra 	$L__BB0_77;
	sub.s32 	%r265, %r86, %r347;
	add.s32 	%r266, %r265, 1;
	shr.u32 	%r267, %r266, 31;
	add.s32 	%r268, %r266, %r267;
	shr.s32 	%r269, %r268, 1;
	add.s32 	%r344, %r269, %r87;
	sub.s32 	%r345, %r86, %r269;
	mov.pred 	%p104, 0;
	mov.u32 	%r346, %r87;
$L__BB0_77:
	not.pred 	%p84, %p104;
	@%p84 bra 	$L__BB0_71;
	cvt.s64.s32 	%rd102, %r60;
	sub.s32 	%r276, %r60, %r336;
	shl.b32 	%r277, %r336, 2;
	mov.u32 	%r278, _ZZ15merge_tiled_gpuPKiiS0_iPiE3A_s;
	add.s32 	%r98, %r278, %r277;
	sub.s32 	%r99, %r344, %r336;
	shl.b32 	%r279, %r276, 2;
	mov.u32 	%r280, _ZZ15merge_tiled_gpuPKiiS0_iPiE3B_s;
	add.s32 	%r100, %r280, %r279;
	add.s32 	%r281, %r276, %r344;
	sub.s32 	%r101, %r61, %r281;
	add.s32 	%r282, %r329, %r1;
	cvt.s64.s32 	%rd103, %r282;
	add.s64 	%rd104, %rd102, %rd103;
	shl.b64 	%rd105, %rd104, 2;
	add.s64 	%rd39, %rd16, %rd105;
	min.s32 	%r283, %r99, %r101;
	setp.lt.s32 	%p85, %r283, 1;
	mov.b32 	%r351, 0;
	mov.u32 	%r352, %r351;
	mov.u32 	%r353, %r351;
	@%p85 bra 	$L__BB0_81;
	mov.b32 	%r353, 0;
	mov.u32 	%r352, %r353;
	mov.u32 	%r351, %r353;
$L__BB0_80:
	shl.b32 	%r285, %r351, 2;
	add.s32 	%r286, %r98, %r285;
	ld.shared.u32 	%r287, [%r286];
	shl.b32 	%r289, %r352, 2;
	add.s32 	%r290, %r100, %r289;
	ld.shared.u32 	%r291, [%r290];
	setp.gt.s32 	%p86, %r287, %r291;
	setp.le.s32 	%p87, %r287, %r291;
	selp.u32 	%r293, 1, 0, %p87;
	add.s32 	%r351, %r351, %r293;
	selp.u32 	%r294, 1, 0, %p86;
	add.s32 	%r352, %r352, %r294;
	min.s32 	%r295, %r287, %r291;
	mul.wide.u32 	%rd106, %r353, 4;
	add.s64 	%rd107, %rd39, %rd106;
	st.global.u32 	[%rd107], %r295;
	add.s32 	%r353, %r353, 1;
	setp.lt.s32 	%p88, %r351, %r99;
	setp.lt.s32 	%p89, %r352, %r101;
	and.pred  	%p90, %p88, %p89;
	@%p90 bra 	$L__BB0_80;
$L__BB0_81:
	setp.eq.s32 	%p91, %r351, %r99;
	@%p91 bra 	$L__BB0_89;
	setp.ge.s32 	%p92, %r351, %r99;
	@%p92 bra 	$L__BB0_91;
	add.s32 	%r111, %r351, %r336;
	sub.s32 	%r296, %r344, %r111;
	and.b32  	%r112, %r296, 3;
	setp.eq.s32 	%p93, %r112, 0;
	mov.u32 	%r354, %r353;
	mov.u32 	%r355, %r351;
	@%p93 bra 	$L__BB0_87;
	add.s32 	%r355, %r351, 1;
	shl.b32 	%r297, %r351, 2;
	add.s32 	%r114, %r98, %r297;
	ld.shared.u32 	%r298, [%r114];
	add.s32 	%r354, %r353, 1;
	mul.wide.u32 	%rd108, %r353, 4;
	add.s64 	%rd40, %rd39, %rd108;
	st.global.u32 	[%rd40], %r298;
	setp.eq.s32 	%p94, %r112, 1;
	@%p94 bra 	$L__BB0_87;
	add.s32 	%r355, %r351, 2;
	ld.shared.u32 	%r299, [%r114+4];
	add.s32 	%r354, %r353, 2;
	st.global.u32 	[%rd40+4], %r299;
	setp.eq.s32 	%p95, %r112, 2;
	@%p95 bra 	$L__BB0_87;
	add.s32 	%r355, %r351, 3;
	ld.shared.u32 	%r300, [%r114+8];
	add.s32 	%r354, %r353, 3;
	st.global.u32 	[%rd40+8], %r300;
$L__BB0_87:
	sub.s32 	%r301, %r111, %r344;
	setp.gt.u32 	%p96, %r301, -4;
	@%p96 bra 	$L__BB0_91;
$L__BB0_88:
	shl.b32 	%r302, %r355, 2;
	add.s32 	%r303, %r98, %r302;
	ld.shared.u32 	%r304, [%r303];
	mul.wide.u32 	%rd109, %r354, 4;
	add.s64 	%rd110, %rd39, %rd109;
	st.global.u32 	[%rd110], %r304;
	ld.shared.u32 	%r305, [%r303+4];
	st.global.u32 	[%rd110+4], %r305;
	ld.shared.u32 	%r306, [%r303+8];
	st.global.u32 	[%rd110+8], %r306;
	add.s32 	%r355, %r355, 4;
	ld.shared.u32 	%r307, [%r303+12];
	add.s32 	%r354, %r354, 4;
	st.global.u32 	[%rd110+12], %r307;
	setp.lt.s32 	%p97, %r355, %r99;
	@%p97 bra 	$L__BB0_88;
	bra.uni 	$L__BB0_91;
$L__BB0_89:
	setp.ge.s32 	%p98, %r352, %r101;
	@%p98 bra 	$L__BB0_91;
$L__BB0_90:
	add.s32 	%r124, %r352, 1;
	shl.b32 	%r308, %r352, 2;
	add.s32 	%r309, %r100, %r308;
	ld.shared.u32 	%r310, [%r309];
	add.s32 	%r125, %r353, 1;
	mul.wide.u32 	%rd111, %r353, 4;
	add.s64 	%rd112, %rd39, %rd111;
	st.global.u32 	[%rd112], %r310;
	setp.lt.s32 	%p99, %r124, %r101;
	mov.u32 	%r353, %r125;
	mov.u32 	%r352, %r124;
	@%p99 bra 	$L__BB0_90;
$L__BB0_91:
	add.s32 	%r330, %r330, 1;
	add.s32 	%r329, %r329, 1024;
	add.s32 	%r328, %r344, %r328;
	sub.s32 	%r327, %r329, %r328;
	bar.sync 	0;
	setp.ne.s32 	%p100, %r330, %r41;
	@%p100 bra 	$L__BB0_23;
$L__BB0_92:
	ret;

}


// ===== COMPILED SASS (sm_100) =====

	.target	sm_100

	.elftype	@"ET_EXEC"


//--------------------- .note.nv.tkinfo           --------------------------
	.section	.note.nv.tkinfo,"",@"SHT_NOTE"
	.sectionflags	@"SHF_NOTE_NV_TKINFO"
	.tkinfo
        /*0018*/ 	.word	0x00000002
        /*0030*/ 	.string	""
        /*0030*/ 	.string	"ptxas"
        /*0030*/ 	.string	"Cuda compilation tools, release 13.0, V13.0.88"
        /*0030*/ 	.string	"Build cuda_13.0.r13.0/compiler.36424714_0"
        /*0030*/ 	.string	"-arch sm_100 -m 64 "



//--------------------- .note.nv.cuinfo           --------------------------
	.section	.note.nv.cuinfo,"",@"SHT_NOTE"
	.sectionflags	@"SHF_NOTE_NV_CUINFO"
        /*0018*/ 	.short	0x0002
        /*001a*/ 	.short	0x0064
        /*001c*/ 	.short	0x0082
	.zero		2


//--------------------- .nv.info                  --------------------------
	.section	.nv.info,"",@"SHT_CUDA_INFO"
	.align	4


	//----- nvinfo : EIATTR_REGCOUNT
	.align		4
        /*0000*/ 	.byte	0x04, 0x2f
        /*0002*/ 	.short	(.L_1 - .L_0)
	.align		4
.L_0:
        /*0004*/ 	.word	index@(_Z15merge_tiled_gpuPKiiS0_iPi)
        /*0008*/ 	.word	0x00000028


	//----- nvinfo : EIATTR_FRAME_SIZE
	.align		4
.L_1:
        /*000c*/ 	.byte	0x04, 0x11
        /*000e*/ 	.short	(.L_3 - .L_2)
	.align		4
.L_2:
        /*0010*/ 	.word	index@($__internal_2_$__cuda_sm20_div_u64)
        /*0014*/ 	.word	0x00000000


	//----- nvinfo : EIATTR_FRAME_SIZE
	.align		4
.L_3:
        /*0018*/ 	.byte	0x04, 0x11
        /*001a*/ 	.short	(.L_5 - .L_4)
	.align		4
.L_4:
        /*001c*/ 	.word	index@($__internal_1_$__cuda_sm20_div_u16)
        /*0020*/ 	.word	0x00000000


	//----- nvinfo : EIATTR_FRAME_SIZE
	.align		4
.L_5:
        /*0024*/ 	.byte	0x04, 0x11
        /*0026*/ 	.short	(.L_7 - .L_6)
	.align		4
.L_6:
        /*0028*/ 	.word	index@($__internal_0_$__cuda_sm20_div_rn_f64_full)
        /*002c*/ 	.word	0x00000000


	//----- nvinfo : EIATTR_FRAME_SIZE
	.align		4
.L_7:
        /*0030*/ 	.byte	0x04, 0x11
        /*0032*/ 	.short	(.L_9 - .L_8)
	.align		4
.L_8:
        /*0034*/ 	.word	index@(_Z15merge_tiled_gpuPKiiS0_iPi)
        /*0038*/ 	.word	0x00000000


	//----- nvinfo : EIATTR_MIN_STACK_SIZE
	.align		4
.L_9:
        /*003c*/ 	.byte	0x04, 0x12
        /*003e*/ 	.short	(.L_11 - .L_10)
	.align		4
.L_10:
        /*0040*/ 	.word	index@(_Z15merge_tiled_gpuPKiiS0_iPi)
        /*0044*/ 	.word	0x00000000
.L_11:


//--------------------- .nv.compat                --------------------------
	.section	.nv.compat,"",@"SHT_CUDA_COMPAT_INFO"
	.align	4
        /*0000*/ 	.byte	0x02, 0x09, 0x00, 0x00, 0x02, 0x02, 0x01, 0x00, 0x02, 0x05, 0x05, 0x00, 0x03, 0x07, 0x01, 0x01
        /*0010*/ 	.byte	0x02, 0x03, 0x00, 0x00, 0x02, 0x06, 0x01, 0x00, 0x04, 0x0b, 0x08, 0x00, 0x01, 0x00, 0x00, 0x00
        /*0020*/ 	.byte	0x00, 0x00, 0x00, 0x00


//--------------------- .nv.info._Z15merge_tiled_gpuPKiiS0_iPi --------------------------
	.section	.nv.info._Z15merge_tiled_gpuPKiiS0_iPi,"",@"SHT_CUDA_INFO"
	.sectionflags	@""
	.align	4


	//----- nvinfo : EIATTR_CUDA_API_VERSION
	.align		4
        /*0000*/ 	.byte	0x04, 0x37
        /*0002*/ 	.short	(.L_13 - .L_12)
.L_12:
        /*0004*/ 	.word	0x00000082


	//----- nvinfo : EIATTR_KPARAM_INFO
	.align		4
.L_13:
        /*0008*/ 	.byte	0x04, 0x17
        /*000a*/ 	.short	(.L_15 - .L_14)
.L_14:
        /*000c*/ 	.word	0x00000000
        /*0010*/ 	.short	0x0004
        /*0012*/ 	.short	0x0020
        /*0014*/ 	.byte	0x00, 0xf5, 0x21, 0x00


	//----- nvinfo : EIATTR_KPARAM_INFO
	.align		4
.L_15:
        /*0018*/ 	.byte	0x04, 0x17
        /*001a*/ 	.short	(.L_17 - .L_16)
.L_16:
        /*001c*/ 	.word	0x00000000
        /*0020*/ 	.short	0x0003
        /*0022*/ 	.short	0x0018
        /*0024*/ 	.byte	0x00, 0xf0, 0x11, 0x00


	//----- nvinfo : EIATTR_KPARAM_INFO
	.align		4
.L_17:
        /*0028*/ 	.byte	0x04, 0x17
        /*002a*/ 	.short	(.L_19 - .L_18)
.L_18:
        /*002c*/ 	.word	0x00000000
        /*0030*/ 	.short	0x0002
        /*0032*/ 	.short	0x0010
        /*0034*/ 	.byte	0x00, 0xf5, 0x21, 0x00


	//----- nvinfo : EIATTR_KPARAM_INFO
	.align		4
.L_19:
        /*0038*/ 	.byte	0x04, 0x17
        /*003a*/ 	.short	(.L_21 - .L_20)
.L_20:
        /*003c*/ 	.word	0x00000000
        /*0040*/ 	.short	0x0001
        /*0042*/ 	.short	0x0008
        /*0044*/ 	.byte	0x00, 0xf0, 0x11, 0x00


	//----- nvinfo : EIATTR_KPARAM_INFO
	.align		4
.L_21:
        /*0048*/ 	.byte	0x04, 0x17
        /*004a*/ 	.short	(.L_23 - .L_22)
.L_22:
        /*004c*/ 	.word	0x00000000
        /*0050*/ 	.short	0x0000
        /*0052*/ 	.short	0x0000
        /*0054*/ 	.byte	0x00, 0xf5, 0x21, 0x00


	//----- nvinfo : EIATTR_SPARSE_MMA_MASK
	.align		4
.L_23:
        /*0058*/ 	.byte	0x03, 0x50
        /*005a*/ 	.short	0x0000


	//----- nvinfo : EIATTR_MAXREG_COUNT
	.align		4
        /*005c*/ 	.byte	0x03, 0x1b
        /*005e*/ 	.short	0x00ff


	//----- nvinfo : EIATTR_NUM_BARRIERS
	.align		4
        /*0060*/ 	.byte	0x02, 0x4c
        /*0062*/ 	.byte	0x01
	.zero		1


	//----- nvinfo : EIATTR_MERCURY_ISA_VERSION
	.align		4
        /*0064*/ 	.byte	0x03, 0x5f
        /*0066*/ 	.short	0x0101


	//----- nvinfo : EIATTR_VRC_CTA_INIT_COUNT
	.align		4
        /*0068*/ 	.byte	0x02, 0x4a
	.zero		1
	.zero		1


	//----- nvinfo : EIATTR_EXIT_INSTR_OFFSETS
	.align		4
        /*006c*/ 	.byte	0x04, 0x1c
        /*006e*/ 	.short	(.L_25 - .L_24)


	//   ....[0]....
.L_24:
        /*0070*/ 	.word	0x00000a50


	//   ....[1]....
        /*0074*/ 	.word	0x00003380


	//----- nvinfo : EIATTR_CRS_STACK_SIZE
	.align		4
.L_25:
        /*0078*/ 	.byte	0x04, 0x1e
        /*007a*/ 	.short	(.L_27 - .L_26)
.L_26:
        /*007c*/ 	.word	0x00000000


	//----- nvinfo : EIATTR_CBANK_PARAM_SIZE
	.align		4
.L_27:
        /*0080*/ 	.byte	0x03, 0x19
        /*0082*/ 	.short	0x0028


	//----- nvinfo : EIATTR_PARAM_CBANK
	.align		4
        /*0084*/ 	.byte	0x04, 0x0a
        /*0086*/ 	.short	(.L_29 - .L_28)
	.align		4
.L_28:
        /*0088*/ 	.word	index@(.nv.constant0._Z15merge_tiled_gpuPKiiS0_iPi)
        /*008c*/ 	.short	0x0380
        /*008e*/ 	.short	0x0028


	//----- nvinfo : EIATTR_SW_WAR
	.align		4
.L_29:
        /*0090*/ 	.byte	0x04, 0x36
        /*0092*/ 	.short	(.L_31 - .L_30)
.L_30:
        /*0094*/ 	.word	0x00000008
.L_31:


//--------------------- .nv.callgraph             --------------------------
	.section	.nv.callgraph,"",@"SHT_CUDA_CALLGRAPH"
	.align	4
	.sectionentsize	8
	.align		4
        /*0000*/ 	.word	0x00000000
	.align		4
        /*0004*/ 	.word	0xffffffff
	.align		4
        /*0008*/ 	.word	0x00000000
	.align		4
        /*000c*/ 	.word	0xfffffffe
	.align		4
        /*0010*/ 	.word	0x00000000
	.align		4
        /*0014*/ 	.word	0xfffffffd
	.align		4
        /*0018*/ 	.word	0x00000000
	.align		4
        /*001c*/ 	.word	0xfffffffc


//--------------------- .text._Z15merge_tiled_gpuPKiiS0_iPi --------------------------
	.section	.text._Z15merge_tiled_gpuPKiiS0_iPi,"ax",@progbits
	.align	128
        .global         _Z15merge_tiled_gpuPKiiS0_iPi
        .type           _Z15merge_tiled_gpuPKiiS0_iPi,@function
        .size           _Z15merge_tiled_gpuPKiiS0_iPi,(.L_x_61 - _Z15merge_tiled_gpuPKiiS0_iPi)
        .other          _Z15merge_tiled_gpuPKiiS0_iPi,@"STO_CUDA_ENTRY STV_DEFAULT"
_Z15merge_tiled_gpuPKiiS0_iPi:
.text._Z15merge_tiled_gpuPKiiS0_iPi:
[----:B------:R-:W-:Y:S01]  /*0000*/  LDC R1, c[0x0][0x37c] ;  /* 0x0000df00ff017b82 */ /* 0x000fe20000000800 */
[----:B------:R-:W0:Y:S01]  /*0010*/  LDCU UR4, c[0x0][0x370] ;  /* 0x00006e00ff0477ac */ /* 0x000e220008000800 */
[----:B------:R-:W-:Y:S01]  /*0020*/  IMAD.MOV.U32 R2, RZ, RZ, 0x1 ;  /* 0x00000001ff027424 */ /* 0x000fe200078e00ff */
[----:B------:R-:W1:Y:S01]  /*0030*/  LDCU UR5, c[0x0][0x388] ;  /* 0x00007100ff0577ac */ /* 0x000e620008000800 */
[----:B0-----:R-:W0:Y:S01]  /*0040*/  I2F.F64.U32 R4, UR4 ;  /* 0x0000000400047d12 */ /* 0x001e220008201800 */
[----:B------:R-:W1:Y:S07]  /*0050*/  LDCU UR4, c[0x0][0x398] ;  /* 0x00007300ff0477ac */ /* 0x000e6e0008000800 */
[----:B0-----:R-:W0:Y:S01]  /*0060*/  MUFU.RCP64H R3, R5 ;  /* 0x0000000500037308 */ /* 0x001e220000001800 */
[----:B-1----:R-:W-:Y:S01]  /*0070*/  UIADD3 UR4, UPT, UPT, UR4, UR5, URZ ;  /* 0x0000000504047290 */ /* 0x002fe2000fffe0ff */
[----:B------:R-:W1:Y:S01]  /*0080*/  S2UR UR5, SR_CTAID.X ;  /* 0x00000000000579c3 */ /* 0x000e620000002500 */
[----:B0-----:R-:W-:-:S08]  /*0090*/  DFMA R6, -R4, R2, 1 ;  /* 0x3ff000000406742b */ /* 0x001fd00000000102 */
[----:B------:R-:W-:-:S08]  /*00a0*/  DFMA R6, R6, R6, R6 ;  /* 0x000000060606722b */ /* 0x000fd00000000006 */
[----:B------:R-:W-:Y:S02]  /*00b0*/  DFMA R2, R2, R6, R2 ;  /* 0x000000060202722b */ /* 0x000fe40000000002 */
[----:B------:R-:W0:Y:S06]  /*00c0*/  I2F.F64 R6, UR4 ;  /* 0x0000000400067d12 */ /* 0x000e2c0008201c00 */
[----:B------:R-:W-:-:S08]  /*00d0*/  DFMA R8, -R4, R2, 1 ;  /* 0x3ff000000408742b */ /* 0x000fd00000000102 */
[----:B------:R-:W-:Y:S01]  /*00e0*/  DFMA R2, R2, R8, R2 ;  /* 0x000000080202722b */ /* 0x000fe20000000002 */
[----:B0-----:R-:W-:-:S07]  /*00f0*/  FSETP.GEU.AND P1, PT, |R7|, 6.5827683646048100446e-37, PT ;  /* 0x036000000700780b */ /* 0x001fce0003f2e200 */
[----:B------:R-:W-:-:S08]  /*0100*/  DMUL R8, R6, R2 ;  /* 0x0000000206087228 */ /* 0x000fd00000000000 */
[----:B------:R-:W-:-:S08]  /*0110*/  DFMA R10, -R4, R8, R6 ;  /* 0x00000008040a722b */ /* 0x000fd00000000106 */
[----:B------:R-:W-:-:S10]  /*0120*/  DFMA R2, R2, R10, R8 ;  /* 0x0000000a0202722b */ /* 0x000fd40000000008 */
[----:B------:R-:W-:-:S05]  /*0130*/  FFMA R0, RZ, R5, R3 ;  /* 0x00000005ff007223 */ /* 0x000fca0000000003 */
[----:B------:R-:W-:-:S13]  /*0140*/  FSETP.GT.AND P0, PT, |R0|, 1.469367938527859385e-39, PT ;  /* 0x001000000000780b */ /* 0x000fda0003f04200 */
[----:B-1----:R-:W-:Y:S05]  /*0150*/  @P0 BRA P1, `(.L_x_0) ;  /* 0x0000000000100947 */ /* 0x002fea0000800000 */
[----:B------:R-:W-:-:S07]  /*0160*/  MOV R0, 0x180 ;  /* 0x0000018000007802 */ /* 0x000fce0000000f00 */
[----:B------:R-:W-:Y:S05]  /*0170*/  CALL.REL.NOINC `($__internal_0_$__cuda_sm20_div_rn_f64_full) ;  /* 0x0000003000847944 */ /* 0x000fea0003c00000 */
[----:B------:R-:W-:Y:S02]  /*0180*/  IMAD.MOV.U32 R2, RZ, RZ, R12 ;  /* 0x000000ffff027224 */ /* 0x000fe400078e000c */
[----:B------:R-:W-:-:S07]  /*0190*/  IMAD.MOV.U32 R3, RZ, RZ, R13 ;  /* 0x000000ffff037224 */ /* 0x000fce00078e000d */
.L_x_0:
[----:B------:R-:W0:Y:S01]  /*01a0*/  S2R R0, SR_TID.X ;  /* 0x0000000000007919 */ /* 0x000e220000002100 */
[----:B------:R-:W1:Y:S01]  /*01b0*/  F2I.F64.CEIL R2, R2 ;  /* 0x0000000200027311 */ /* 0x000e620000309100 */
[----:B------:R-:W-:Y:S01]  /*01c0*/  IMAD.U32 R4, RZ, RZ, UR4 ;  /* 0x00000004ff047e24 */ /* 0x000fe2000f8e00ff */
[----:B------:R-:W2:Y:S01]  /*01d0*/  LDCU.64 UR14, c[0x0][0x358] ;  /* 0x00006b00ff0e77ac */ /* 0x000ea20008000a00 */
[----:B------:R-:W-:Y:S01]  /*01e0*/  BSSY.RECONVERGENT B0, `(.L_x_1) ;  /* 0x0000077000007945 */ /* 0x000fe20003800200 */
[----:B-1----:R-:W-:-:S13]  /*01f0*/  R2UR UR6, R2 ;  /* 0x00000000020672ca */ /* 0x002fda00000e0000 */
[----:B------:R-:W-:Y:S02]  /*0200*/  UIMAD UR10, UR6, UR5, URZ ;  /* 0x00000005060a72a4 */ /* 0x000fe4000f8e02ff */
[----:B------:R-:W-:Y:S01]  /*0210*/  IMAD.U32 R5, RZ, RZ, UR6 ;  /* 0x00000006ff057e24 */ /* 0x000fe2000f8e00ff */
[----:B0-----:R-:W-:-:S04]  /*0220*/  ISETP.NE.AND P0, PT, R0, RZ, PT ;  /* 0x000000ff0000720c */ /* 0x001fc80003f05270 */
[----:B------:R-:W-:-:S04]  /*0230*/  VIADDMNMX R4, R5, UR10, R4, PT ;  /* 0x0000000a05047c46 */ /* 0x000fc8000b800104 */
[----:B------:R-:W-:-:S05]  /*0240*/  R2UR UR6, R4 ;  /* 0x00000000040672ca */ /* 0x000fca00000e0000 */
[----:B--2---:R-:W-:Y:S10]  /*0250*/  @P0 BRA `(.L_x_2) ;  /* 0x0000000400bc0947 */ /* 0x004ff40003800000 */
[----:B------:R-:W0:Y:S01]  /*0260*/  LDCU UR4, c[0x0][0x388] ;  /* 0x00007100ff0477ac */ /* 0x000e220008000800 */
[----:B------:R-:W1:Y:S01]  /*0270*/  LDC R7, c[0x0][0x388] ;  /* 0x0000e200ff077b82 */ /* 0x000e620000000800 */
[----:B------:R-:W2:Y:S07]  /*0280*/  LDCU UR5, c[0x0][0x398] ;  /* 0x00007300ff0577ac */ /* 0x000eae0008000800 */
[----:B------:R-:W3:Y:S08]  /*0290*/  LDC R6, c[0x0][0x398] ;  /* 0x0000e600ff067b82 */ /* 0x000ef00000000800 */
[----:B------:R-:W4:Y:S01]  /*02a0*/  LDC.64 R2, c[0x0][0x380] ;  /* 0x0000e000ff027b82 */ /* 0x000f220000000a00 */
[----:B0-----:R-:W-:-:S02]  /*02b0*/  UISETP.LT.AND UP0, UPT, UR10, UR4, UPT ;  /* 0x000000040a00728c */ /* 0x001fc4000bf01270 */
[----:B------:R-:W-:Y:S02]  /*02c0*/  IMAD.U32 R9, RZ, RZ, UR4 ;  /* 0x00000004ff097e24 */ /* 0x000fe4000f8e00ff */
[----:B------:R-:W-:Y:S01]  /*02d0*/  USEL UR4, UR10, UR4, UP0 ;  /* 0x000000040a047287 */ /* 0x000fe20008000000 */
[----:B--2---:R-:W-:Y:S02]  /*02e0*/  IMAD.U32 R8, RZ, RZ, UR5 ;  /* 0x00000005ff087e24 */ /* 0x004fe4000f8e00ff */
[----:B------:R-:W0:Y:S01]  /*02f0*/  LDC.64 R4, c[0x0][0x390] ;  /* 0x0000e400ff047b82 */ /* 0x000e220000000a00 */
[----:B------:R-:W-:Y:S01]  /*0300*/  UIADD3 UR5, UPT, UPT, UR10, -UR4, URZ ;  /* 0x800000040a057290 */ /* 0x000fe2000fffe0ff */
[----:B------:R-:W-:Y:S02]  /*0310*/  IMAD.MOV R15, RZ, RZ, -R8 ;  /* 0x000000ffff0f7224 */ /* 0x000fe400078e0a08 */
[----:B------:R-:W-:Y:S02]  /*0320*/  IMAD.MOV R14, RZ, RZ, -R9 ;  /* 0x000000ffff0e7224 */ /* 0x000fe400078e0a09 */
[----:B------:R-:W-:Y:S01]  /*0330*/  IMAD.U32 R12, RZ, RZ, UR4 ;  /* 0x00000004ff0c7e24 */ /* 0x000fe2000f8e00ff */
[----:B------:R-:W-:Y:S01]  /*0340*/  VIADDMNMX R15, R15, UR10, RZ, !PT ;  /* 0x0000000a0f0f7c46 */ /* 0x000fe2000f8001ff */
[----:B------:R-:W-:Y:S01]  /*0350*/  IMAD.U32 R13, RZ, RZ, UR5 ;  /* 0x00000005ff0d7e24 */ /* 0x000fe2000f8e00ff */
[----:B------:R-:W-:-:S07]  /*0360*/  VIADDMNMX R14, R14, UR10, RZ, !PT ;  /* 0x0000000a0e0e7c46 */ /* 0x000fce000f8001ff */
.L_x_5:
[----:B---3--:R-:W-:Y:S01]  /*0370*/  ISETP.GE.AND P0, PT, R13, R6, PT ;  /* 0x000000060d00720c */ /* 0x008fe20003f06270 */
[----:B------:R-:W-:-:S03]  /*0380*/  IMAD.MOV.U32 R17, RZ, RZ, R13 ;  /* 0x000000ffff117224 */ /* 0x000fc600078e000d */
[----:B------:R-:W-:-:S13]  /*0390*/  ISETP.LT.OR P0, PT, R12, 0x1, P0 ;  /* 0x000000010c00780c */ /* 0x000fda0000701670 */
[----:B------:R-:W-:Y:S05]  /*03a0*/  @P0 BRA `(.L_x_3) ;  /* 0x00000000003c0947 */ /* 0x000fea0003800000 */
[----:B------:R-:W-:Y:S02]  /*03b0*/  VIADD R9, R12, 0xffffffff ;  /* 0xffffffff0c097836 */ /* 0x000fe40000000000 */
[----:B0-----:R-:W-:-:S04]  /*03c0*/  IMAD.WIDE R10, R13, 0x4, R4 ;  /* 0x000000040d0a7825 */ /* 0x001fc800078e0204 */
[----:B----4-:R-:W-:Y:S02]  /*03d0*/  IMAD.WIDE.U32 R8, R9, 0x4, R2 ;  /* 0x0000000409087825 */ /* 0x010fe400078e0002 */
[----:B------:R-:W2:Y:S04]  /*03e0*/  LDG.E.CONSTANT R11, desc[UR14][R10.64] ;  /* 0x0000000e0a0b7981 */ /* 0x000ea8000c1e9900 */
[----:B------:R-:W2:Y:S02]  /*03f0*/  LDG.E.CONSTANT R8, desc[UR14][R8.64] ;  /* 0x0000000e08087981 */ /* 0x000ea4000c1e9900 */
[----:B--2---:R-:W-:-:S13]  /*0400*/  ISETP.GT.AND P0, PT, R8, R11, PT ;  /* 0x0000000b0800720c */ /* 0x004fda0003f04270 */
[----:B------:R-:W-:Y:S05]  /*0410*/  @!P0 BRA `(.L_x_3) ;  /* 0x0000000000208947 */ /* 0x000fea0003800000 */
[----:B------:R-:W-:Y:S01]  /*0420*/  IADD3 R8, PT, PT, R12, 0x1, -R15 ;  /* 0x000000010c087810 */ /* 0x000fe20007ffe80f */
[----:B------:R-:W-:Y:S01]  /*0430*/  IMAD.MOV.U32 R14, RZ, RZ, R17 ;  /* 0x000000ffff0e7224 */ /* 0x000fe200078e0011 */
[----:B------:R-:W-:Y:S02]  /*0440*/  PLOP3.LUT P0, PT, PT, PT, PT, 0x8, 0x80 ;  /* 0x000000000080781c */ /* 0x000fe40003f0e170 */
[----:B------:R-:W-:-:S04]  /*0450*/  LEA.HI R8, R8, R8, RZ, 0x1 ;  /* 0x0000000808087211 */ /* 0x000fc800078f08ff */
[----:B------:R-:W-:-:S05]  /*0460*/  SHF.R.S32.HI R8, RZ, 0x1, R8 ;  /* 0x00000001ff087819 */ /* 0x000fca0000011408 */
[--C-:B------:R-:W-:Y:S02]  /*0470*/  IMAD.IADD R13, R13, 0x1, R8.reuse ;  /* 0x000000010d0d7824 */ /* 0x100fe400078e0208 */
[----:B------:R-:W-:Y:S01]  /*0480*/  IMAD.IADD R12, R12, 0x1, -R8 ;  /* 0x000000010c0c7824 */ /* 0x000fe200078e0a08 */
[----:B------:R-:W-:Y:S06]  /*0490*/  BRA `(.L_x_4) ;  /* 0x0000000000447947 */ /* 0x000fec0003800000 */
.L_x_3:
[----:B-1----:R-:W-:Y:S02]  /*04a0*/  ISETP.GE.AND P1, PT, R12, R7, PT ;  /* 0x000000070c00720c */ /* 0x002fe40003f26270 */
[----:B------:R-:W-:Y:S02]  /*04b0*/  PLOP3.LUT P0, PT, PT, PT, PT, 0x80, 0x8 ;  /* 0x000000000008781c */ /* 0x000fe40003f0f070 */
[----:B------:R-:W-:-:S13]  /*04c0*/  ISETP.LT.OR P1, PT, R13, 0x1, P1 ;  /* 0x000000010d00780c */ /* 0x000fda0000f21670 */
[----:B------:R-:W-:Y:S05]  /*04d0*/  @P1 BRA `(.L_x_4) ;  /* 0x0000000000341947 */ /* 0x000fea0003800000 */
[----:B------:R-:W-:Y:S02]  /*04e0*/  VIADD R9, R13, 0xffffffff ;  /* 0xffffffff0d097836 */ /* 0x000fe40000000000 */
[----:B----4-:R-:W-:-:S04]  /*04f0*/  IMAD.WIDE R10, R12, 0x4, R2 ;  /* 0x000000040c0a7825 */ /* 0x010fc800078e0202 */
[----:B0-----:R-:W-:Y:S02]  /*0500*/  IMAD.WIDE.U32 R8, R9, 0x4, R4 ;  /* 0x0000000409087825 */ /* 0x001fe400078e0004 */
[----:B------:R-:W2:Y:S04]  /*0510*/  LDG.E.CONSTANT R11, desc[UR14][R10.64] ;  /* 0x0000000e0a0b7981 */ /* 0x000ea8000c1e9900 */
[----:B------:R-:W2:Y:S02]  /*0520*/  LDG.E.CONSTANT R8, desc[UR14][R8.64] ;  /* 0x0000000e08087981 */ /* 0x000ea4000c1e9900 */
[----:B--2---:R-:W-:-:S13]  /*0530*/  ISETP.GE.AND P1, PT, R8, R11, PT ;  /* 0x0000000b0800720c */ /* 0x004fda0003f26270 */
[----:B------:R-:W-:Y:S01]  /*0540*/  @P1 IADD3 R16, PT, PT, R17, 0x1, -R14 ;  /* 0x0000000111101810 */ /* 0x000fe20007ffe80e */
[----:B------:R-:W-:Y:S01]  /*0550*/  @P1 IMAD.MOV.U32 R15, RZ, RZ, R12 ;  /* 0x000000ffff0f1224 */ /* 0x000fe200078e000c */
[----:B------:R-:W-:Y:S02]  /*0560*/  @P1 PLOP3.LUT P0, PT, PT, PT, PT, 0x8, 0x80 ;  /* 0x000000000080181c */ /* 0x000fe40003f0e170 */
[----:B------:R-:W-:-:S04]  /*0570*/  @P1 LEA.HI R16, R16, R16, RZ, 0x1 ;  /* 0x0000001010101211 */ /* 0x000fc800078f08ff */
[----:B------:R-:W-:-:S05]  /*0580*/  @P1 SHF.R.S32.HI R16, RZ, 0x1, R16 ;  /* 0x00000001ff101819 */ /* 0x000fca0000011410 */
[--C-:B------:R-:W-:Y:S02]  /*0590*/  @P1 IMAD.IADD R12, R12, 0x1, R16.reuse ;  /* 0x000000010c0c1824 */ /* 0x100fe400078e0210 */
[----:B------:R-:W-:-:S07]  /*05a0*/  @P1 IMAD.IADD R13, R17, 0x1, -R16 ;  /* 0x00000001110d1824 */ /* 0x000fce00078e0a10 */
.L_x_4:
[----:B------:R-:W-:Y:S05]  /*05b0*/  @!P0 BRA `(.L_x_5) ;  /* 0xfffffffc006c8947 */ /* 0x000fea000383ffff */
[----:B------:R-:W2:Y:S01]  /*05c0*/  S2UR UR5, SR_CgaCtaId ;  /* 0x00000000000579c3 */ /* 0x000ea20000008800 */
[----:B------:R-:W-:Y:S01]  /*05d0*/  UMOV UR4, 0x400 ;  /* 0x0000040000047882 */ /* 0x000fe20000000000 */
[----:B------:R-:W3:Y:S01]  /*05e0*/  LDCU UR7, c[0x0][0x388] ;  /* 0x00007100ff0777ac */ /* 0x000ee20008000800 */
[----:B------:R-:W-:-:S05]  /*05f0*/  IMAD.MOV R15, RZ, RZ, -R6 ;  /* 0x000000ffff0f7224 */ /* 0x000fca00078e0a06 */
[----:B-1----:R-:W1:Y:S01]  /*0600*/  LDC R7, c[0x0][0x388] ;  /* 0x0000e200ff077b82 */ /* 0x002e620000000800 */
[----:B------:R-:W-:-:S07]  /*0610*/  VIADDMNMX R15, R15, UR6, RZ, !PT ;  /* 0x000000060f0f7c46 */ /* 0x000fce000f8001ff */
[----:B------:R-:W1:Y:S01]  /*0620*/  LDC R8, c[0x0][0x398] ;  /* 0x0000e600ff087b82 */ /* 0x000e620000000800 */
[----:B---3--:R-:W-:Y:S01]  /*0630*/  IMAD.U32 R9, RZ, RZ, UR7 ;  /* 0x00000007ff097e24 */ /* 0x008fe2000f8e00ff */
[----:B--2---:R-:W-:-:S06]  /*0640*/  ULEA UR4, UR5, UR4, 0x18 ;  /* 0x0000000405047291 */ /* 0x004fcc000f8ec0ff */
[----:B----4-:R-:W2:Y:S01]  /*0650*/  LDC.64 R2, c[0x0][0x380] ;  /* 0x0000e000ff027b82 */ /* 0x010ea20000000a00 */
[----:B------:R-:W-:Y:S01]  /*0660*/  IMAD.MOV R14, RZ, RZ, -R9 ;  /* 0x000000ffff0e7224 */ /* 0x000fe200078e0a09 */
[----:B------:R-:W-:-:S04]  /*0670*/  VIMNMX R6, PT, PT, R9, UR6, PT ;  /* 0x0000000609067c48 */ /* 0x000fc8000bfe0100 */
[----:B------:R-:W-:Y:S01]  /*0680*/  IADD3 R9, PT, PT, -R6, UR6, RZ ;  /* 0x0000000606097c10 */ /* 0x000fe2000fffe1ff */
[----:B------:R3:W-:Y:S01]  /*0690*/  STS [UR4], R12 ;  /* 0x0000000cff007988 */ /* 0x0007e20008000804 */
[----:B0-----:R-:W0:Y:S01]  /*06a0*/  LDC.64 R4, c[0x0][0x390] ;  /* 0x0000e400ff047b82 */ /* 0x001e220000000a00 */
[----:B------:R-:W-:-:S07]  /*06b0*/  VIADDMNMX R14, R14, UR6, RZ, !PT ;  /* 0x000000060e0e7c46 */ /* 0x000fce000f8001ff */
.L_x_8:
[----:B-1----:R-:W-:Y:S01]  /*06c0*/  ISETP.GE.AND P0, PT, R9, R8, PT ;  /* 0x000000080900720c */ /* 0x002fe20003f06270 */
[----:B------:R-:W-:-:S03]  /*06d0*/  IMAD.MOV.U32 R17, RZ, RZ, R9 ;  /* 0x000000ffff117224 */ /* 0x000fc600078e0009 */
[----:B------:R-:W-:-:S13]  /*06e0*/  ISETP.LT.OR P0, PT, R6, 0x1, P0 ;  /* 0x000000010600780c */ /* 0x000fda0000701670 */
[----:B------:R-:W-:Y:S05]  /*06f0*/  @P0 BRA `(.L_x_6) ;  /* 0x00000000003c0947 */ /* 0x000fea0003800000 */
[----:B------:R-:W-:Y:S02]  /*0700*/  VIADD R11, R6, 0xffffffff ;  /* 0xffffffff060b7836 */ /* 0x000fe40000000000 */
[----:B0--3--:R-:W-:-:S04]  /*0710*/  IMAD.WIDE R12, R9, 0x4, R4 ;  /* 0x00000004090c7825 */ /* 0x009fc800078e0204 */
[----:B--2---:R-:W-:Y:S02]  /*0720*/  IMAD.WIDE.U32 R10, R11, 0x4, R2 ;  /* 0x000000040b0a7825 */ /* 0x004fe400078e0002 */
        /* <DEDUP_REMOVED lines=12> */
.L_x_6:
[----:B------:R-:W-:Y:S02]  /*07f0*/  ISETP.GE.AND P1, PT, R6, R7, PT ;  /* 0x000000070600720c */ /* 0x000fe40003f26270 */
[----:B------:R-:W-:Y:S02]  /*0800*/  PLOP3.LUT P0, PT, PT, PT, PT, 0x80, 0x8 ;  /* 0x000000000008781c */ /* 0x000fe40003f0f070 */
[----:B------:R-:W-:-:S13]  /*0810*/  ISETP.LT.OR P1, PT, R9, 0x1, P1 ;  /* 0x000000010900780c */ /* 0x000fda0000f21670 */
[----:B------:R-:W-:Y:S05]  /*0820*/  @P1 BRA `(.L_x_7) ;  /* 0x0000000000341947 */ /* 0x000fea0003800000 */
[----:B------:R-:W-:Y:S02]  /*0830*/  VIADD R11, R9, 0xffffffff ;  /* 0xffffffff090b7836 */ /* 0x000fe40000000000 */
[----:B--23--:R-:W-:-:S04]  /*0840*/  IMAD.WIDE R12, R6, 0x4, R2 ;  /* 0x00000004060c7825 */ /* 0x00cfc800078e0202 */
        /* <DEDUP_REMOVED lines=11> */
.L_x_7:
[----:B------:R-:W-:Y:S05]  /*0900*/  @!P0 BRA `(.L_x_8) ;  /* 0xfffffffc006c8947 */ /* 0x000fea000383ffff */
[----:B------:R-:W1:Y:S01]  /*0910*/  S2UR UR5, SR_CgaCtaId ;  /* 0x00000000000579c3 */ /* 0x000e620000008800 */
[----:B------:R-:W-:Y:S02]  /*0920*/  UMOV UR4, 0x400 ;  /* 0x0000040000047882 */ /* 0x000fe40000000000 */
[----:B-1----:R-:W-:-:S09]  /*0930*/  ULEA UR4, UR5, UR4, 0x18 ;  /* 0x0000000405047291 */ /* 0x002fd2000f8ec0ff */
[----:B------:R1:W-:Y:S03]  /*0940*/  STS [UR4+0x4], R6 ;  /* 0x00000406ff007988 */ /* 0x0003e60008000804 */
.L_x_2:
[----:B------:R-:W-:Y:S05]  /*0950*/  BSYNC.RECONVERGENT B0 ;  /* 0x0000000000007941 */ /* 0x000fea0003800200 */
.L_x_1:
[----:B------:R-:W4:Y:S08]  /*0960*/  S2UR UR5, SR_CgaCtaId ;  /* 0x00000000000579c3 */ /* 0x000f300000008800 */
[----:B------:R-:W-:Y:S01]  /*0970*/  BAR.SYNC.DEFER_BLOCKING 0x0 ;  /* 0x0000000000007b1d */ /* 0x000fe20000010000 */
[----:B0-----:R-:W-:-:S04]  /*0980*/  IMAD.U32 R4, RZ, RZ, UR6 ;  /* 0x00000006ff047e24 */ /* 0x001fc8000f8e00ff */
[----:B------:R-:W-:Y:S01]  /*0990*/  VIADD R4, R4, -UR10 ;  /* 0x8000000a04047c36 */ /* 0x000fe20008000000 */
[----:B------:R-:W-:-:S03]  /*09a0*/  UMOV UR4, 0x400 ;  /* 0x0000040000047882 */ /* 0x000fc60000000000 */
[----:B--2---:R-:W0:Y:S01]  /*09b0*/  I2F.F64 R2, R4 ;  /* 0x0000000400027312 */ /* 0x004e220000201c00 */
[----:B----4-:R-:W-:Y:S01]  /*09c0*/  ULEA UR4, UR5, UR4, 0x18 ;  /* 0x0000000405047291 */ /* 0x010fe2000f8ec0ff */
[----:B0-----:R-:W-:-:S08]  /*09d0*/  DMUL R2, R2, 0.0009765625 ;  /* 0x3f50000002027828 */ /* 0x001fd00000000000 */
[----:B-1----:R-:W0:Y:S02]  /*09e0*/  LDS.64 R6, [UR4] ;  /* 0x00000004ff067984 */ /* 0x002e240008000a00 */
[----:B------:R-:W1:Y:S02]  /*09f0*/  F2I.F64.CEIL R2, R2 ;  /* 0x0000000200027311 */ /* 0x000e640000309100 */
[----:B-1----:R-:W-:Y:S02]  /*0a00*/  ISETP.GE.AND P0, PT, R2, 0x1, PT ;  /* 0x000000010200780c */ /* 0x002fe40003f06270 */
[----:B0-----:R-:W-:Y:S02]  /*0a10*/  R2UR UR16, R6 ;  /* 0x00000000061072ca */ /* 0x001fe400000e0000 */
[----:B------:R-:W-:-:S11]  /*0a20*/  R2UR UR7, R7 ;  /* 0x00000000070772ca */ /* 0x000fd600000e0000 */
[----:B------:R-:W-:-:S04]  /*0a30*/  UIADD3 UR4, UPT, UPT, UR10, -UR16, URZ ;  /* 0x800000100a047290 */ /* 0x000fc8000fffe0ff */
[----:B------:R-:W-:Y:S01]  /*0a40*/  UIADD3 UR11, UPT, UPT, UR6, -UR4, -UR7 ;  /* 0x80000004060b7290 */ /* 0x000fe2000fffe807 */
[----:B------:R-:W-:Y:S11]  /*0a50*/  @!P0 EXIT ;  /* 0x000000000000894d */ /* 0x000ff60003800000 */
[----:B------:R-:W0:Y:S01]  /*0a60*/  LDCU UR8, c[0x0][0x360] ;  /* 0x00006c00ff0877ac */ /* 0x000e220008000800 */
[----:B------:R-:W-:Y:S01]  /*0a70*/  BSSY.RECONVERGENT B0, `(.L_x_9) ;  /* 0x0000027000007945 */ /* 0x000fe20003800200 */
[----:B------:R-:W-:Y:S01]  /*0a80*/  UIADD3 UR7, UPT, UPT, -UR16, UR7, URZ ;  /* 0x0000000710077290 */ /* 0x000fe2000fffe1ff */
[----:B0-----:R-:W-:-:S04]  /*0a90*/  IADD3 R5, P0, PT, R0, UR8, RZ ;  /* 0x0000000800057c10 */ /* 0x001fc8000ff1e0ff */
[C---:B------:R-:W-:Y:S01]  /*0aa0*/  ISETP.GT.U32.AND P1, PT, R5.reuse, 0x400, PT ;  /* 0x000004000500780c */ /* 0x040fe20003f24070 */
[----:B------:R-:W-:Y:S01]  /*0ab0*/  IMAD.X R6, RZ, RZ, RZ, P0 ;  /* 0x000000ffff067224 */ /* 0x000fe200000e06ff */
[----:B------:R-:W-:-:S04]  /*0ac0*/  ISETP.GE.U32.AND P0, PT, R5, 0x400, PT ;  /* 0x000004000500780c */ /* 0x000fc80003f06070 */
[C---:B------:R-:W-:Y:S02]  /*0ad0*/  ISETP.GT.U32.AND.EX P1, PT, R6.reuse, RZ, PT, P1 ;  /* 0x000000ff0600720c */ /* 0x040fe40003f24110 */
[C---:B------:R-:W-:Y:S02]  /*0ae0*/  ISETP.GE.U32.AND.EX P0, PT, R6.reuse, RZ, PT, P0 ;  /* 0x000000ff0600720c */ /* 0x040fe40003f06100 */
[----:B------:R-:W-:Y:S02]  /*0af0*/  SEL R3, R5, 0x400, P1 ;  /* 0x0000040005037807 */ /* 0x000fe40000800000 */
[----:B------:R-:W-:Y:S02]  /*0b00*/  SEL R2, RZ, 0x1, P0 ;  /* 0x00000001ff027807 */ /* 0x000fe40000000000 */
[----:B------:R-:W-:Y:S02]  /*0b10*/  SEL R7, R6, RZ, P1 ;  /* 0x000000ff06077207 */ /* 0x000fe40000800000 */
[----:B------:R-:W-:-:S04]  /*0b20*/  IADD3 R3, P0, P1, R3, -R5, -R2 ;  /* 0x8000000503037210 */ /* 0x000fc8000791e802 */
[----:B------:R-:W-:-:S04]  /*0b30*/  IADD3.X R7, PT, PT, R7, -0x1, ~R6, P0, P1 ;  /* 0xffffffff07077810 */ /* 0x000fc800007e2c06 */
[----:B------:R-:W-:-:S13]  /*0b40*/  ISETP.NE.U32.AND P0, PT, R7, RZ, PT ;  /* 0x000000ff0700720c */ /* 0x000fda0003f05070 */
[----:B------:R-:W-:Y:S05]  /*0b50*/  @P0 BRA `(.L_x_10) ;  /* 0x0000000000500947 */ /* 0x000fea0003800000 */
[----:B------:R-:W0:Y:S01]  /*0b60*/  I2F.U32.RP R7, UR8 ;  /* 0x0000000800077d06 */ /* 0x000e220008209000 */
[----:B------:R-:W-:-:S07]  /*0b70*/  ISETP.NE.U32.AND P2, PT, RZ, UR8, PT ;  /* 0x00000008ff007c0c */ /* 0x000fce000bf45070 */
[----:B0-----:R-:W0:Y:S02]  /*0b80*/  MUFU.RCP R7, R7 ;  /* 0x0000000700077308 */ /* 0x001e240000001000 */
[----:B0-----:R-:W-:-:S06]  /*0b90*/  VIADD R8, R7, 0xffffffe ;  /* 0x0ffffffe07087836 */ /* 0x001fcc0000000000 */
[----:B------:R0:W1:Y:S02]  /*0ba0*/  F2I.FTZ.U32.TRUNC.NTZ R9, R8 ;  /* 0x0000000800097305 */ /* 0x000064000021f000 */
[----:B0-----:R-:W-:Y:S02]  /*0bb0*/  IMAD.MOV.U32 R8, RZ, RZ, RZ ;  /* 0x000000ffff087224 */ /* 0x001fe400078e00ff */
[----:B-1----:R-:W-:-:S04]  /*0bc0*/  IMAD.MOV R11, RZ, RZ, -R9 ;  /* 0x000000ffff0b7224 */ /* 0x002fc800078e0a09 */
[----:B------:R-:W-:-:S04]  /*0bd0*/  IMAD R11, R11, UR8, RZ ;  /* 0x000000080b0b7c24 */ /* 0x000fc8000f8e02ff */
[----:B------:R-:W-:-:S04]  /*0be0*/  IMAD.HI.U32 R10, R9, R11, R8 ;  /* 0x0000000b090a7227 */ /* 0x000fc800078e0008 */
[----:B------:R-:W-:Y:S02]  /*0bf0*/  IMAD.MOV.U32 R9, RZ, RZ, RZ ;  /* 0x000000ffff097224 */ /* 0x000fe400078e00ff */
[----:B------:R-:W-:-:S04]  /*0c00*/  IMAD.HI.U32 R8, R10, R3, RZ ;  /* 0x000000030a087227 */ /* 0x000fc800078e00ff */
[----:B------:R-:W-:-:S04]  /*0c10*/  IMAD.MOV R10, RZ, RZ, -R8 ;  /* 0x000000ffff0a7224 */ /* 0x000fc800078e0a08 */
[----:B------:R-:W-:-:S05]  /*0c20*/  IMAD R3, R10, UR8, R3 ;  /* 0x000000080a037c24 */ /* 0x000fca000f8e0203 */
[----:B------:R-:W-:-:S13]  /*0c30*/  ISETP.GE.U32.AND P0, PT, R3, UR8, PT ;  /* 0x0000000803007c0c */ /* 0x000fda000bf06070 */
[----:B------:R-:W-:Y:S02]  /*0c40*/  @P0 VIADD R3, R3, -UR8 ;  /* 0x8000000803030c36 */ /* 0x000fe40008000000 */
[----:B------:R-:W-:-:S03]  /*0c50*/  @P0 VIADD R8, R8, 0x1 ;  /* 0x0000000108080836 */ /* 0x000fc60000000000 */
[----:B------:R-:W-:-:S13]  /*0c60*/  ISETP.GE.U32.AND P1, PT, R3, UR8, PT ;  /* 0x0000000803007c0c */ /* 0x000fda000bf26070 */
[----:B------:R-:W-:Y:S01]  /*0c70*/  @P1 VIADD R8, R8, 0x1 ;  /* 0x0000000108081836 */ /* 0x000fe20000000000 */
[----:B------:R-:W-:Y:S01]  /*0c80*/  @!P2 LOP3.LUT R8, RZ, UR8, RZ, 0x33, !PT ;  /* 0x00000008ff08ac12 */ /* 0x000fe2000f8e33ff */
[----:B------:R-:W-:Y:S06]  /*0c90*/  BRA `(.L_x_11) ;  /* 0x0000000000107947 */ /* 0x000fec0003800000 */
.L_x_10:
[----:B------:R-:W-:-:S07]  /*0ca0*/  MOV R8, 0xcc0 ;  /* 0x00000cc000087802 */ /* 0x000fce0000000f00 */
[----:B---3--:R-:W-:Y:S05]  /*0cb0*/  CALL.REL.NOINC `($__internal_2_$__cuda_sm20_div_u64) ;  /* 0x0000002c00707944 */ /* 0x008fea0003c00000 */
[----:B------:R-:W-:Y:S02]  /*0cc0*/  IMAD.MOV.U32 R8, RZ, RZ, R3 ;  /* 0x000000ffff087224 */ /* 0x000fe400078e0003 */
[----:B------:R-:W-:-:S07]  /*0cd0*/  IMAD.MOV.U32 R9, RZ, RZ, R10 ;  /* 0x000000ffff097224 */ /* 0x000fce00078e000a */
.L_x_11:
[----:B------:R-:W-:Y:S05]  /*0ce0*/  BSYNC.RECONVERGENT B0 ;  /* 0x0000000000007941 */ /* 0x000fea0003800200 */
.L_x_9:
[----:B------:R-:W0:Y:S01]  /*0cf0*/  S2UR UR6, SR_CgaCtaId ;  /* 0x00000000000679c3 */ /* 0x000e220000008800 */
[----:B------:R-:W-:Y:S01]  /*0d00*/  UMOV UR5, 0x400 ;  /* 0x0000040000057882 */ /* 0x000fe20000000000 */
[----:B------:R-:W-:Y:S01]  /*0d10*/  IADD3 R7, P0, PT, R8, R2, RZ ;  /* 0x0000000208077210 */ /* 0x000fe20007f1e0ff */
[----:B------:R-:W-:Y:S01]  /*0d20*/  UIADD3 UR4, UPT, UPT, UR5, 0x1000, URZ ;  /* 0x0000100005047890 */ /* 0x000fe2000fffe0ff */
[----:B------:R-:W-:Y:S01]  /*0d30*/  IADD3 R8, P1, PT, R5, UR8, RZ ;  /* 0x0000000805087c10 */ /* 0x000fe2000ff3e0ff */
[----:B------:R-:W-:Y:S01]  /*0d40*/  IMAD.MOV.U32 R22, RZ, RZ, RZ ;  /* 0x000000ffff167224 */ /* 0x000fe200078e00ff */
[----:B------:R-:W-:Y:S01]  /*0d50*/  MOV R15, 0xe10 ;  /* 0x00000e10000f7802 */ /* 0x000fe20000000f00 */
[----:B------:R-:W-:Y:S01]  /*0d60*/  IMAD.X R9, RZ, RZ, R9, P0 ;  /* 0x000000ffff097224 */ /* 0x000fe200000e0609 */
[----:B------:R-:W-:Y:S01]  /*0d70*/  ULOP3.LUT UR9, UR8, 0xffff, URZ, 0xc0, !UPT ;  /* 0x0000ffff08097892 */ /* 0x000fe2000f8ec0ff */
[----:B------:R-:W-:Y:S01]  /*0d80*/  IMAD.X R10, RZ, RZ, R6, P1 ;  /* 0x000000ffff0a7224 */ /* 0x000fe200008e0606 */
[----:B0-----:R-:W-:-:S02]  /*0d90*/  ULEA UR5, UR6, UR5, 0x18 ;  /* 0x0000000506057291 */ /* 0x001fc4000f8ec0ff */
[----:B------:R-:W-:Y:S02]  /*0da0*/  ULEA UR4, UR6, UR4, 0x18 ;  /* 0x0000000406047291 */ /* 0x000fe4000f8ec0ff */
[----:B------:R-:W-:Y:S02]  /*0db0*/  ULEA UR17, UR8, UR5, 0x3 ;  /* 0x0000000508117291 */ /* 0x000fe4000f8e18ff */
[C---:B------:R-:W-:Y:S01]  /*0dc0*/  LEA R11, R0.reuse, UR5, 0x2 ;  /* 0x00000005000b7c11 */ /* 0x040fe2000f8e10ff */
[----:B------:R-:W-:Y:S01]  /*0dd0*/  UIMAD UR18, UR8, 0xc, UR5 ;  /* 0x0000000c081278a4 */ /* 0x000fe2000f8e0205 */
[----:B---3--:R-:W-:Y:S01]  /*0de0*/  LEA R12, R0, UR4, 0x2 ;  /* 0x00000004000c7c11 */ /* 0x008fe2000f8e10ff */
[----:B------:R-:W-:-:S12]  /*0df0*/  ULEA UR19, UR8, UR5, 0x2 ;  /* 0x0000000508137291 */ /* 0x000fd8000f8e10ff */
[----:B------:R-:W-:Y:S05]  /*0e00*/  CALL.REL.NOINC `($__internal_1_$__cuda_sm20_div_u16) ;  /* 0x0000002800cc7944 */ /* 0x000fea0003c00000 */
[----:B------:R-:W-:Y:S01]  /*0e10*/  IMAD.MOV.U32 R13, RZ, RZ, RZ ;  /* 0x000000ffff0d7224 */ /* 0x000fe200078e00ff */
[----:B------:R-:W-:Y:S01]  /*0e20*/  UMOV UR4, URZ ;  /* 0x000000ff00047c82 */ /* 0x000fe20008000000 */
[----:B------:R-:W-:-:S05]  /*0e30*/  UMOV UR5, URZ ;  /* 0x000000ff00057c82 */ /* 0x000fca0008000000 */
.L_x_52:
[----:B-1--4-:R-:W0:Y:S01]  /*0e40*/  I2F.F64 R2, R4 ;  /* 0x0000000400027312 */ /* 0x012e220000201c00 */
[----:B------:R-:W-:Y:S01]  /*0e50*/  LOP3.LUT R18, R7, 0x3, RZ, 0xc0, !PT ;  /* 0x0000000307127812 */ /* 0x000fe200078ec0ff */
[----:B------:R-:W-:Y:S01]  /*0e60*/  UIADD3 UR5, UPT, UPT, UR5, 0x1, URZ ;  /* 0x0000000105057890 */ /* 0x000fe2000fffe0ff */
[C---:B--2---:R-:W-:Y:S01]  /*0e70*/  VIADD R17, R13.reuse, UR16 ;  /* 0x000000100d117c36 */ /* 0x044fe20008000000 */
[----:B------:R-:W-:Y:S01]  /*0e80*/  IADD3 R23, PT, PT, -R13, UR7, RZ ;  /* 0x000000070d177c10 */ /* 0x000fe2000fffe1ff */
[----:B------:R-:W-:Y:S01]  /*0e90*/  BSSY.RECONVERGENT B0, `(.L_x_12) ;  /* 0x0000036000007945 */ /* 0x000fe20003800200 */
[----:B------:R-:W-:Y:S01]  /*0ea0*/  ISETP.NE.U32.AND P0, PT, R18, 0x3, PT ;  /* 0x000000031200780c */ /* 0x000fe20003f05070 */
[----:B------:R-:W-:Y:S01]  /*0eb0*/  IMAD.MOV.U32 R34, RZ, RZ, R0 ;  /* 0x000000ffff227224 */ /* 0x000fe200078e0000 */
[----:B------:R-:W-:Y:S01]  /*0ec0*/  SHF.R.S32.HI R21, RZ, 0x1f, R23 ;  /* 0x0000001fff157819 */ /* 0x000fe20000011417 */
[----:B------:R-:W-:Y:S01]  /*0ed0*/  IMAD.MOV.U32 R36, RZ, RZ, RZ ;  /* 0x000000ffff247224 */ /* 0x000fe200078e00ff */
[----:B------:R-:W-:-:S02]  /*0ee0*/  ISETP.NE.AND.EX P0, PT, RZ, RZ, PT, P0 ;  /* 0x000000ffff00720c */ /* 0x000fc40003f05300 */
[----:B------:R-:W-:Y:S01]  /*0ef0*/  SHF.R.S32.HI R15, RZ, 0x1f, R17 ;  /* 0x0000001fff0f7819 */ /* 0x000fe20000011411 */
[----:B0-----:R-:W-:-:S10]  /*0f00*/  DMUL R2, R2, 0.0009765625 ;  /* 0x3f50000002027828 */ /* 0x001fd40000000000 */
[----:B------:R-:W0:Y:S02]  /*0f10*/  F2I.F64.CEIL R2, R2 ;  /* 0x0000000200027311 */ /* 0x000e240000309100 */
[----:B0-----:R-:W-:-:S04]  /*0f20*/  ISETP.NE.AND P1, PT, R2, UR5, PT ;  /* 0x0000000502007c0c */ /* 0x001fc8000bf25270 */
[----:B------:R-:W-:Y:S01]  /*0f30*/  P2R R20, PR, RZ, 0x2 ;  /* 0x00000002ff147803 */ /* 0x000fe20000000000 */
[----:B------:R-:W-:Y:S08]  /*0f40*/  @!P0 BRA `(.L_x_13) ;  /* 0x0000000000a88947 */ /* 0x000ff00003800000 */
[----:B------:R-:W-:-:S13]  /*0f50*/  ISETP.GE.U32.AND P1, PT, R0, R23, PT ;  /* 0x000000170000720c */ /* 0x000fda0003f26070 */
[----:B------:R-:W0:Y:S01]  /*0f60*/  @!P1 LDC.64 R2, c[0x0][0x380] ;  /* 0x0000e000ff029b82 */ /* 0x000e220000000a00 */
[----:B------:R-:W-:-:S05]  /*0f70*/  @!P1 IADD3 R14, P2, PT, R17, R0, RZ ;  /* 0x00000000110e9210 */ /* 0x000fca0007f5e0ff */
[----:B------:R-:W-:Y:S01]  /*0f80*/  @!P1 IMAD.X R16, RZ, RZ, R15, P2 ;  /* 0x000000ffff109224 */ /* 0x000fe200010e060f */
[----:B0-----:R-:W-:-:S04]  /*0f90*/  @!P1 LEA R2, P2, R14, R2, 0x2 ;  /* 0x000000020e029211 */ /* 0x001fc800078410ff */
[----:B------:R-:W-:-:S05]  /*0fa0*/  @!P1 LEA.HI.X R3, R14, R3, R16, 0x2, P2 ;  /* 0x000000030e039211 */ /* 0x000fca00010f1410 */
[----:B------:R-:W2:Y:S01]  /*0fb0*/  @!P1 LDG.E.CONSTANT R2, desc[UR14][R2.64] ;  /* 0x0000000e02029981 */ /* 0x000ea2000c1e9900 */
[----:B------:R-:W-:Y:S02]  /*0fc0*/  IMAD.MOV.U32 R34, RZ, RZ, R5 ;  /* 0x000000ffff227224 */ /* 0x000fe400078e0005 */
[----:B------:R-:W-:Y:S01]  /*0fd0*/  IMAD.MOV.U32 R36, RZ, RZ, R6 ;  /* 0x000000ffff247224 */ /* 0x000fe200078e0006 */
[----:B--2---:R0:W-:Y:S01]  /*0fe0*/  @!P1 STS [R11], R2 ;  /* 0x000000020b009388 */ /* 0x0041e20000000800 */
[----:B------:R-:W-:-:S04]  /*0ff0*/  ISETP.NE.U32.AND P1, PT, R18, RZ, PT ;  /* 0x000000ff1200720c */ /* 0x000fc80003f25070 */
[----:B------:R-:W-:-:S13]  /*1000*/  ISETP.NE.AND.EX P1, PT, RZ, RZ, PT, P1 ;  /* 0x000000ffff00720c */ /* 0x000fda0003f25310 */
[----:B0-----:R-:W-:Y:S05]  /*1010*/  @!P1 BRA `(.L_x_13) ;  /* 0x0000000000749947 */ /* 0x001fea0003800000 */
[----:B------:R-:W-:-:S04]  /*1020*/  ISETP.GE.U32.AND P1, PT, R5, R23, PT ;  /* 0x000000170500720c */ /* 0x000fc80003f26070 */
[----:B------:R-:W-:-:S13]  /*1030*/  ISETP.GE.U32.AND.EX P1, PT, R6, R21, PT, P1 ;  /* 0x000000150600720c */ /* 0x000fda0003f26110 */
[----:B------:R-:W0:Y:S01]  /*1040*/  @!P1 LDC.64 R2, c[0x0][0x380] ;  /* 0x0000e000ff029b82 */ /* 0x000e220000000a00 */
[----:B------:R-:W-:-:S05]  /*1050*/  @!P1 IADD3 R14, P2, PT, R17, R5, RZ ;  /* 0x00000005110e9210 */ /* 0x000fca0007f5e0ff */
[----:B------:R-:W-:Y:S01]  /*1060*/  @!P1 IMAD.X R16, R15, 0x1, R6, P2 ;  /* 0x000000010f109824 */ /* 0x000fe200010e0606 */
[----:B0-----:R-:W-:-:S04]  /*1070*/  @!P1 LEA R2, P2, R14, R2, 0x2 ;  /* 0x000000020e029211 */ /* 0x001fc800078410ff */
[----:B------:R-:W-:-:S05]  /*1080*/  @!P1 LEA.HI.X R3, R14, R3, R16, 0x2, P2 ;  /* 0x000000030e039211 */ /* 0x000fca00010f1410 */
[----:B------:R-:W2:Y:S01]  /*1090*/  @!P1 LDG.E.CONSTANT R2, desc[UR14][R2.64] ;  /* 0x0000000e02029981 */ /* 0x000ea2000c1e9900 */
[----:B------:R-:W0:Y:S01]  /*10a0*/  LDC R16, c[0x0][0x360] ;  /* 0x0000d800ff107b82 */ /* 0x000e220000000800 */
[----:B------:R-:W-:Y:S02]  /*10b0*/  IMAD.MOV.U32 R34, RZ, RZ, R8 ;  /* 0x000000ffff227224 */ /* 0x000fe400078e0008 */
[----:B------:R-:W-:Y:S02]  /*10c0*/  IMAD.MOV.U32 R36, RZ, RZ, R10 ;  /* 0x000000ffff247224 */ /* 0x000fe400078e000a */
[----:B0-----:R-:W-:-:S05]  /*10d0*/  IMAD R19, R16, 0x4, R11 ;  /* 0x0000000410137824 */ /* 0x001fca00078e020b */
[----:B--2---:R0:W-:Y:S01]  /*10e0*/  @!P1 STS [R19], R2 ;  /* 0x0000000213009388 */ /* 0x0041e20000000800 */
[----:B------:R-:W-:-:S04]  /*10f0*/  ISETP.NE.U32.AND P1, PT, R18, 0x1, PT ;  /* 0x000000011200780c */ /* 0x000fc80003f25070 */
[----:B------:R-:W-:-:S13]  /*1100*/  ISETP.NE.AND.EX P1, PT, RZ, RZ, PT, P1 ;  /* 0x000000ffff00720c */ /* 0x000fda0003f25310 */
[----:B0-----:R-:W-:Y:S05]  /*1110*/  @!P1 BRA `(.L_x_13) ;  /* 0x0000000000349947 */ /* 0x001fea0003800000 */
[C---:B------:R-:W-:Y:S02]  /*1120*/  ISETP.GE.U32.AND P1, PT, R8.reuse, R23, PT ;  /* 0x000000170800720c */ /* 0x040fe40003f26070 */
[----:B------:R-:W-:Y:S02]  /*1130*/  IADD3 R34, P2, PT, R8, UR8, RZ ;  /* 0x0000000808227c10 */ /* 0x000fe4000ff5e0ff */
[----:B------:R-:W-:-:S03]  /*1140*/  ISETP.GE.U32.AND.EX P1, PT, R10, R21, PT, P1 ;  /* 0x000000150a00720c */ /* 0x000fc60003f26110 */
[----:B------:R-:W-:-:S10]  /*1150*/  IMAD.X R36, RZ, RZ, R10, P2 ;  /* 0x000000ffff247224 */ /* 0x000fd400010e060a */
[----:B------:R-:W-:Y:S05]  /*1160*/  @P1 BRA `(.L_x_13) ;  /* 0x0000000000201947 */ /* 0x000fea0003800000 */
[----:B------:R-:W0:Y:S01]  /*1170*/  LDCU.64 UR12, c[0x0][0x380] ;  /* 0x00007000ff0c77ac */ /* 0x000e220008000a00 */
[----:B------:R-:W-:-:S05]  /*1180*/  IADD3 R3, P1, PT, R17, R8, RZ ;  /* 0x0000000811037210 */ /* 0x000fca0007f3e0ff */
[----:B------:R-:W-:Y:S01]  /*1190*/  IMAD.X R14, R15, 0x1, R10, P1 ;  /* 0x000000010f0e7824 */ /* 0x000fe200008e060a */
[----:B0-----:R-:W-:-:S04]  /*11a0*/  LEA R2, P1, R3, UR12, 0x2 ;  /* 0x0000000c03027c11 */ /* 0x001fc8000f8210ff */
[----:B------:R-:W-:-:S05]  /*11b0*/  LEA.HI.X R3, R3, UR13, R14, 0x2, P1 ;  /* 0x0000000d03037c11 */ /* 0x000fca00088f140e */
[----:B------:R-:W2:Y:S01]  /*11c0*/  LDG.E.CONSTANT R2, desc[UR14][R2.64] ;  /* 0x0000000e02027981 */ /* 0x000ea2000c1e9900 */
[----:B------:R-:W-:-:S05]  /*11d0*/  IMAD R19, R16, 0x4, R19 ;  /* 0x0000000410137824 */ /* 0x000fca00078e0213 */
[----:B--2---:R0:W-:Y:S02]  /*11e0*/  STS [R19], R2 ;  /* 0x0000000213007388 */ /* 0x0041e40000000800 */
.L_x_13:
[----:B------:R-:W-:Y:S05]  /*11f0*/  BSYNC.RECONVERGENT B0 ;  /* 0x0000000000007941 */ /* 0x000fea0003800200 */
.L_x_12:
[----:B------:R-:W-:Y:S01]  /*1200*/  ISETP.GE.U32.AND P1, PT, R7, 0x3, PT ;  /* 0x000000030700780c */ /* 0x000fe20003f26070 */
[----:B------:R-:W-:Y:S03]  /*1210*/  BSSY.RECONVERGENT B0, `(.L_x_14) ;  /* 0x0000044000007945 */ /* 0x000fe60003800200 */
[----:B------:R-:W-:-:S13]  /*1220*/  ISETP.GE.U32.AND.EX P1, PT, R9, RZ, PT, P1 ;  /* 0x000000ff0900720c */ /* 0x000fda0003f26110 */
[----:B------:R-:W-:Y:S05]  /*1230*/  @!P1 BRA `(.L_x_15) ;  /* 0x0000000400049947 */ /* 0x000fea0003800000 */
[----:B0-----:R-:W0:Y:S01]  /*1240*/  LDC R19, c[0x0][0x360] ;  /* 0x0000d800ff137b82 */ /* 0x001e220000000800 */
[----:B------:R-:W-:Y:S01]  /*1250*/  IADD3 R2, P2, PT, R17, R34, RZ ;  /* 0x0000002211027210 */ /* 0x000fe20007f5e0ff */
[----:B------:R-:W1:Y:S01]  /*1260*/  LDCU.64 UR12, c[0x0][0x380] ;  /* 0x00007000ff0c77ac */ /* 0x000e620008000a00 */
[----:B------:R-:W-:Y:S02]  /*1270*/  IMAD.SHL.U32 R27, R34, 0x4, RZ ;  /* 0x00000004221b7824 */ /* 0x000fe400078e00ff */
[C---:B------:R-:W-:Y:S01]  /*1280*/  IADD3 R28, P3, PT, R2.reuse, UR8, RZ ;  /* 0x00000008021c7c10 */ /* 0x040fe2000ff7e0ff */
[----:B------:R-:W-:Y:S01]  /*1290*/  IMAD.X R3, R15, 0x1, R36, P2 ;  /* 0x000000010f037824 */ /* 0x000fe200010e0624 */
[----:B------:R-:W-:Y:S01]  /*12a0*/  UMOV UR6, URZ ;  /* 0x000000ff00067c82 */ /* 0x000fe20008000000 */
[C---:B------:R-:W-:Y:S02]  /*12b0*/  IMAD.SHL.U32 R31, R2.reuse, 0x4, RZ ;  /* 0x00000004021f7824 */ /* 0x040fe400078e00ff */
[--C-:B------:R-:W-:Y:S01]  /*12c0*/  IMAD.X R37, RZ, RZ, R3.reuse, P3 ;  /* 0x000000ffff257224 */ /* 0x100fe200018e0603 */
[----:B------:R-:W-:-:S04]  /*12d0*/  SHF.L.U64.HI R29, R2, 0x2, R3 ;  /* 0x00000002021d7819 */ /* 0x000fc80000010203 */
[C---:B------:R-:W-:Y:S01]  /*12e0*/  SHF.L.U64.HI R37, R28.reuse, 0x2, R37 ;  /* 0x000000021c257819 */ /* 0x040fe20000010225 */
[----:B------:R-:W-:Y:S02]  /*12f0*/  IMAD.SHL.U32 R28, R28, 0x4, RZ ;  /* 0x000000041c1c7824 */ /* 0x000fe400078e00ff */
[----:B-1----:R-:W-:Y:S02]  /*1300*/  IMAD.U32 R24, RZ, RZ, UR12 ;  /* 0x0000000cff187e24 */ /* 0x002fe4000f8e00ff */
[----:B------:R-:W-:Y:S02]  /*1310*/  IMAD.U32 R26, RZ, RZ, UR13 ;  /* 0x0000000dff1a7e24 */ /* 0x000fe4000f8e00ff */
[C---:B0-----:R-:W-:Y:S01]  /*1320*/  IMAD.WIDE.U32 R14, R19.reuse, 0x3, R2 ;  /* 0x00000003130e7825 */ /* 0x041fe200078e0002 */
[----:B------:R-:W-:-:S03]  /*1330*/  LEA R35, P2, R19, R2, 0x1 ;  /* 0x0000000213237211 */ /* 0x000fc600078408ff */
[----:B------:R-:W-:Y:S02]  /*1340*/  VIADD R25, R15, UR6 ;  /* 0x000000060f197c36 */ /* 0x000fe40008000000 */
[----:B------:R-:W-:-:S03]  /*1350*/  IMAD.SHL.U32 R18, R14, 0x4, RZ ;  /* 0x000000040e127824 */ /* 0x000fc600078e00ff */
[----:B------:R-:W-:Y:S02]  /*1360*/  SHF.L.U64.HI R25, R14, 0x2, R25 ;  /* 0x000000020e197819 */ /* 0x000fe40000010219 */
[----:B------:R-:W-:-:S04]  /*1370*/  LEA.HI.X R14, R19, R3, RZ, 0x1, P2 ;  /* 0x00000003130e7211 */ /* 0x000fc800010f0cff */
[C---:B------:R-:W-:Y:S01]  /*1380*/  SHF.L.U64.HI R33, R35.reuse, 0x2, R14 ;  /* 0x0000000223217819 */ /* 0x040fe2000001020e */
[----:B------:R-:W-:-:S07]  /*1390*/  IMAD.SHL.U32 R35, R35, 0x4, RZ ;  /* 0x0000000423237824 */ /* 0x000fce00078e00ff */
.L_x_16:
[C---:B------:R-:W-:Y:S02]  /*13a0*/  ISETP.GE.U32.AND P2, PT, R34.reuse, R23, PT ;  /* 0x000000172200720c */ /* 0x040fe40003f46070 */
[----:B------:R-:W-:Y:S02]  /*13b0*/  IADD3 R34, P3, PT, R34, UR8, RZ ;  /* 0x0000000822227c10 */ /* 0x000fe4000ff7e0ff */
[----:B------:R-:W-:-:S03]  /*13c0*/  ISETP.GE.U32.AND.EX P2, PT, R36, R21, PT, P2 ;  /* 0x000000152400720c */ /* 0x000fc60003f46120 */
[----:B------:R-:W-:Y:S01]  /*13d0*/  IMAD.X R36, RZ, RZ, R36, P3 ;  /* 0x000000ffff247224 */ /* 0x000fe200018e0624 */
[C---:B------:R-:W-:Y:S02]  /*13e0*/  ISETP.GE.U32.AND P3, PT, R34.reuse, R23, PT ;  /* 0x000000172200720c */ /* 0x040fe40003f66070 */
[----:B------:R-:W-:Y:S02]  /*13f0*/  IADD3 R34, P4, PT, R34, UR8, RZ ;  /* 0x0000000822227c10 */ /* 0x000fe4000ff9e0ff */
[----:B------:R-:W-:-:S03]  /*1400*/  ISETP.GE.U32.AND.EX P3, PT, R36, R21, PT, P3 ;  /* 0x000000152400720c */ /* 0x000fc60003f66130 */
[----:B------:R-:W-:Y:S01]  /*1410*/  IMAD.X R36, RZ, RZ, R36, P4 ;  /* 0x000000ffff247224 */ /* 0x000fe200020e0624 */
[----:B------:R-:W-:Y:S01]  /*1420*/  ISETP.GE.U32.AND P4, PT, R34, R23, PT ;  /* 0x000000172200720c */ /* 0x000fe20003f86070 */
[----:B------:R-:W0:Y:S01]  /*1430*/  @!P2 S2R R30, SR_CgaCtaId ;  /* 0x00000000001ea919 */ /* 0x000e220000008800 */
[----:B------:R-:W-:Y:S02]  /*1440*/  @!P2 IADD3 R14, P5, PT, R24, R31, RZ ;  /* 0x0000001f180ea210 */ /* 0x000fe40007fbe0ff */
[----:B------:R-:W-:-:S03]  /*1450*/  ISETP.GE.U32.AND.EX P4, PT, R36, R21, PT, P4 ;  /* 0x000000152400720c */ /* 0x000fc60003f86140 */
[----:B------:R-:W-:Y:S02]  /*1460*/  @!P2 IMAD.X R15, R26, 0x1, R29, P5 ;  /* 0x000000011a0fa824 */ /* 0x000fe400028e061d */
[----:B------:R-:W-:-:S03]  /*1470*/  @!P3 IADD3 R2, P5, PT, R24, R28, RZ ;  /* 0x0000001c1802b210 */ /* 0x000fc60007fbe0ff */
[----:B------:R1:W2:Y:S02]  /*1480*/  @!P2 LDG.E.CONSTANT R32, desc[UR14][R14.64] ;  /* 0x0000000e0e20a981 */ /* 0x0002a4000c1e9900 */
[----:B------:R-:W-:-:S03]  /*1490*/  @!P3 IMAD.X R3, R26, 0x1, R37, P5 ;  /* 0x000000011a03b824 */ /* 0x000fc600028e0625 */
[----:B------:R-:W-:Y:S02]  /*14a0*/  @!P4 IADD3 R16, P5, PT, R24, R35, RZ ;  /* 0x000000231810c210 */ /* 0x000fe40007fbe0ff */
[----:B------:R3:W4:Y:S03]  /*14b0*/  @!P3 LDG.E.CONSTANT R2, desc[UR14][R2.64] ;  /* 0x0000000e0202b981 */ /* 0x000726000c1e9900 */
[----:B------:R-:W-:Y:S01]  /*14c0*/  @!P4 IMAD.X R17, R26, 0x1, R33, P5 ;  /* 0x000000011a11c824 */ /* 0x000fe200028e0621 */
[----:B------:R-:W-:-:S04]  /*14d0*/  IADD3 R34, P5, PT, R34, UR8, RZ ;  /* 0x0000000822227c10 */ /* 0x000fc8000ffbe0ff */
[----:B------:R-:W5:Y:S01]  /*14e0*/  @!P4 LDG.E.CONSTANT R16, desc[UR14][R16.64] ;  /* 0x0000000e1010c981 */ /* 0x000f62000c1e9900 */
[----:B------:R-:W-:Y:S01]  /*14f0*/  IMAD.X R36, RZ, RZ, R36, P5 ;  /* 0x000000ffff247224 */ /* 0x000fe200028e0624 */
[----:B------:R-:W-:-:S04]  /*1500*/  ISETP.GE.U32.AND P5, PT, R34, R23, PT ;  /* 0x000000172200720c */ /* 0x000fc80003fa6070 */
[----:B------:R-:W-:-:S13]  /*1510*/  ISETP.GE.U32.AND.EX P5, PT, R36, R21, PT, P5 ;  /* 0x000000152400720c */ /* 0x000fda0003fa6150 */
[----:B-1----:R-:W-:-:S05]  /*1520*/  @!P5 IADD3 R14, P6, PT, R24, R18, RZ ;  /* 0x00000012180ed210 */ /* 0x002fca0007fde0ff */
[----:B------:R-:W-:-:S05]  /*1530*/  @!P5 IMAD.X R15, R26, 0x1, R25, P6 ;  /* 0x000000011a0fd824 */ /* 0x000fca00030e0619 */
[----:B------:R-:W5:Y:S01]  /*1540*/  @!P5 LDG.E.CONSTANT R14, desc[UR14][R14.64] ;  /* 0x0000000e0e0ed981 */ /* 0x000f62000c1e9900 */
[----:B---3--:R-:W-:-:S04]  /*1550*/  @!P2 MOV R3, 0x400 ;  /* 0x000004000003a802 */ /* 0x008fc80000000f00 */
[----:B0-----:R-:W-:-:S05]  /*1560*/  @!P2 LEA R30, R30, R3, 0x18 ;  /* 0x000000031e1ea211 */ /* 0x001fca00078ec0ff */
[----:B------:R-:W-:Y:S01]  /*1570*/  @!P2 IMAD.IADD R30, R30, 0x1, R27 ;  /* 0x000000011e1ea824 */ /* 0x000fe200078e021b */
[----:B------:R-:W0:Y:S04]  /*1580*/  LDC R3, c[0x0][0x360] ;  /* 0x0000d800ff037b82 */ /* 0x000e280000000800 */
[----:B--2---:R-:W-:Y:S01]  /*1590*/  @!P2 STS [R30], R32 ;  /* 0x000000201e00a388 */ /* 0x004fe20000000800 */
[----:B------:R-:W-:-:S05]  /*15a0*/  IADD3 R34, P2, PT, R34, UR8, RZ ;  /* 0x0000000822227c10 */ /* 0x000fca000ff5e0ff */
[----:B------:R-:W-:Y:S01]  /*15b0*/  IMAD.X R36, RZ, RZ, R36, P2 ;  /* 0x000000ffff247224 */ /* 0x000fe200010e0624 */
[----:B------:R-:W-:-:S04]  /*15c0*/  ISETP.GE.U32.AND P2, PT, R34, 0x400, PT ;  /* 0x000004002200780c */ /* 0x000fc80003f46070 */
[----:B------:R-:W-:Y:S01]  /*15d0*/  ISETP.GE.U32.AND.EX P2, PT, R36, RZ, PT, P2 ;  /* 0x000000ff2400720c */ /* 0x000fe20003f46120 */
[----:B----4-:R-:W-:Y:S01]  /*15e0*/  @!P3 STS [R27+UR19], R2 ;  /* 0x000000021b00b988 */ /* 0x010fe20008000813 */
[----:B------:R-:W-:-:S03]  /*15f0*/  LEA R24, P3, R19, R24, 0x4 ;  /* 0x0000001813187211 */ /* 0x000fc600078620ff */
[----:B-----5:R-:W-:Y:S01]  /*1600*/  @!P4 STS [R27+UR17], R16 ;  /* 0x000000101b00c988 */ /* 0x020fe20008000811 */
[----:B------:R-:W-:-:S03]  /*1610*/  LEA.HI.X R26, R19, R26, RZ, 0x4, P3 ;  /* 0x0000001a131a7211 */ /* 0x000fc600018f24ff */
[----:B------:R0:W-:Y:S02]  /*1620*/  @!P5 STS [R27+UR18], R14 ;  /* 0x0000000e1b00d988 */ /* 0x0001e40008000812 */
[----:B0-----:R-:W-:Y:S02]  /*1630*/  IMAD R27, R3, 0x10, R27 ;  /* 0x00000010031b7824 */ /* 0x001fe400078e021b */
[----:B------:R-:W-:Y:S05]  /*1640*/  @!P2 BRA `(.L_x_16) ;  /* 0xfffffffc0054a947 */ /* 0x000fea000383ffff */
.L_x_15:
[----:B------:R-:W-:Y:S05]  /*1650*/  BSYNC.RECONVERGENT B0 ;  /* 0x0000000000007941 */ /* 0x000fea0003800200 */
.L_x_14:
[----:B------:R-:W-:Y:S01]  /*1660*/  UIADD3 UR6, UPT, UPT, UR10, -UR16, URZ ;  /* 0x800000100a067290 */ /* 0x000fe2000fffe0ff */
[C---:B------:R-:W-:Y:S01]  /*1670*/  IADD3 R21, PT, PT, -R22.reuse, UR11, RZ ;  /* 0x0000000b16157c10 */ /* 0x040fe2000fffe1ff */
[----:B------:R-:W-:Y:S01]  /*1680*/  BSSY.RECONVERGENT B0, `(.L_x_17) ;  /* 0x0000032000007945 */ /* 0x000fe20003800200 */
[----:B------:R-:W-:Y:S02]  /*1690*/  IMAD.MOV.U32 R26, RZ, RZ, R0 ;  /* 0x000000ffff1a7224 */ /* 0x000fe400078e0000 */
[----:B------:R-:W-:Y:S01]  /*16a0*/  IMAD.MOV.U32 R34, RZ, RZ, RZ ;  /* 0x000000ffff227224 */ /* 0x000fe200078e00ff */
[----:B------:R-:W-:Y:S01]  /*16b0*/  SHF.R.S32.HI R25, RZ, 0x1f, R21 ;  /* 0x0000001fff197819 */ /* 0x000fe20000011415 */
[----:B------:R-:W-:-:S05]  /*16c0*/  VIADD R23, R22, UR6 ;  /* 0x0000000616177c36 */ /* 0x000fca0008000000 */
[----:B------:R-:W-:Y:S01]  /*16d0*/  SHF.R.S32.HI R27, RZ, 0x1f, R23 ;  /* 0x0000001fff1b7819 */ /* 0x000fe20000011417 */
[----:B------:R-:W-:Y:S06]  /*16e0*/  @!P0 BRA `(.L_x_18) ;  /* 0x0000000000ac8947 */ /* 0x000fec0003800000 */
[----:B------:R-:W-:-:S13]  /*16f0*/  ISETP.GE.U32.AND P0, PT, R0, R21, PT ;  /* 0x000000150000720c */ /* 0x000fda0003f06070 */
[----:B0-----:R-:W0:Y:S01]  /*1700*/  @!P0 LDC.64 R2, c[0x0][0x390] ;  /* 0x0000e400ff028b82 */ /* 0x001e220000000a00 */
[----:B------:R-:W-:-:S05]  /*1710*/  @!P0 IADD3 R14, P2, PT, R23, R0, RZ ;  /* 0x00000000170e8210 */ /* 0x000fca0007f5e0ff */
[----:B------:R-:W-:Y:S01]  /*1720*/  @!P0 IMAD.X R15, RZ, RZ, R27, P2 ;  /* 0x000000ffff0f8224 */ /* 0x000fe200010e061b */
[----:B0-----:R-:W-:-:S04]  /*1730*/  @!P0 LEA R2, P2, R14, R2, 0x2 ;  /* 0x000000020e028211 */ /* 0x001fc800078410ff */
[----:B------:R-:W-:-:S06]  /*1740*/  @!P0 LEA.HI.X R3, R14, R3, R15, 0x2, P2 ;  /* 0x000000030e038211 */ /* 0x000fcc00010f140f */
[----:B------:R-:W2:Y:S01]  /*1750*/  @!P0 LDG.E.CONSTANT R3, desc[UR14][R2.64] ;  /* 0x0000000e02038981 */ /* 0x000ea2000c1e9900 */
[----:B------:R-:W-:Y:S01]  /*1760*/  LOP3.LUT R16, R7, 0x3, RZ, 0xc0, !PT ;  /* 0x0000000307107812 */ /* 0x000fe200078ec0ff */
[----:B------:R-:W-:Y:S02]  /*1770*/  IMAD.MOV.U32 R26, RZ, RZ, R5 ;  /* 0x000000ffff1a7224 */ /* 0x000fe400078e0005 */
[----:B------:R-:W-:Y:S01]  /*1780*/  IMAD.MOV.U32 R34, RZ, RZ, R6 ;  /* 0x000000ffff227224 */ /* 0x000fe200078e0006 */
[----:B--2---:R1:W-:Y:S01]  /*1790*/  @!P0 STS [R12], R3 ;  /* 0x000000030c008388 */ /* 0x0043e20000000800 */
[----:B------:R-:W-:-:S04]  /*17a0*/  ISETP.NE.U32.AND P0, PT, R16, RZ, PT ;  /* 0x000000ff1000720c */ /* 0x000fc80003f05070 */
[----:B------:R-:W-:-:S13]  /*17b0*/  ISETP.NE.AND.EX P0, PT, RZ, RZ, PT, P0 ;  /* 0x000000ffff00720c */ /* 0x000fda0003f05300 */
[----:B-1----:R-:W-:Y:S05]  /*17c0*/  @!P0 BRA `(.L_x_18) ;  /* 0x0000000000748947 */ /* 0x002fea0003800000 */
        /* <DEDUP_REMOVED lines=15> */
[----:B-1----:R-:W-:Y:S05]  /*18c0*/  @!P0 BRA `(.L_x_18) ;  /* 0x0000000000348947 */ /* 0x002fea0003800000 */
        /* <DEDUP_REMOVED lines=13> */
.L_x_18:
[----:B------:R-:W-:Y:S05]  /*19a0*/  BSYNC.RECONVERGENT B0 ;  /* 0x0000000000007941 */ /* 0x000fea0003800200 */
.L_x_17:
[----:B------:R-:W-:Y:S04]  /*19b0*/  BSSY.RECONVERGENT B0, `(.L_x_19) ;  /* 0x0000045000007945 */ /* 0x000fe80003800200 */
[----:B------:R-:W-:Y:S05]  /*19c0*/  @!P1 BRA `(.L_x_20) ;  /* 0x00000004000c9947 */ /* 0x000fea0003800000 */
.L_x_21:
[C---:B------:R-:W-:Y:S02]  /*19d0*/  ISETP.GE.U32.AND P0, PT, R26.reuse, R21, PT ;  /* 0x000000151a00720c */ /* 0x040fe40003f06070 */
[----:B------:R-:W-:Y:S02]  /*19e0*/  IADD3 R28, P2, PT, R26, UR8, RZ ;  /* 0x000000081a1c7c10 */ /* 0x000fe4000ff5e0ff */
[----:B------:R-:W-:Y:S02]  /*19f0*/  ISETP.GE.U32.AND.EX P0, PT, R34, R25, PT, P0 ;  /* 0x000000192200720c */ /* 0x000fe40003f06100 */
[C---:B------:R-:W-:Y:S01]  /*1a00*/  IADD3 R30, P3, PT, R28.reuse, UR8, RZ ;  /* 0x000000081c1e7c10 */ /* 0x040fe2000ff7e0ff */
[----:B------:R-:W-:Y:S01]  /*1a10*/  IMAD.X R36, RZ, RZ, R34, P2 ;  /* 0x000000ffff247224 */ /* 0x000fe200010e0622 */
[-C--:B------:R-:W-:Y:S02]  /*1a20*/  ISETP.GE.U32.AND P1, PT, R28, R21.reuse, PT ;  /* 0x000000151c00720c */ /* 0x080fe40003f26070 */
[----:B------:R-:W-:Y:S01]  /*1a30*/  ISETP.GE.U32.AND P2, PT, R30, R21, PT ;  /* 0x000000151e00720c */ /* 0x000fe20003f46070 */
[----:B------:R-:W-:Y:S01]  /*1a40*/  IMAD.X R32, RZ, RZ, R36, P3 ;  /* 0x000000ffff207224 */ /* 0x000fe200018e0624 */
[----:B------:R-:W-:-:S02]  /*1a50*/  ISETP.GE.U32.AND.EX P1, PT, R36, R25, PT, P1 ;  /* 0x000000192400720c */ /* 0x000fc40003f26110 */
[----:B------:R-:W-:Y:S02]  /*1a60*/  IADD3 R24, P4, PT, R30, UR8, RZ ;  /* 0x000000081e187c10 */ /* 0x000fe4000ff9e0ff */
[----:B------:R-:W-:Y:S01]  /*1a70*/  ISETP.GE.U32.AND.EX P2, PT, R32, R25, PT, P2 ;  /* 0x000000192000720c */ /* 0x000fe20003f46120 */
[----:B01--4-:R-:W0:Y:S01]  /*1a80*/  @!P0 LDC.64 R2, c[0x0][0x390] ;  /* 0x0000e400ff028b82 */ /* 0x013e220000000a00 */
[----:B------:R-:W-:Y:S01]  /*1a90*/  ISETP.GE.U32.AND P3, PT, R24, R21, PT ;  /* 0x000000151800720c */ /* 0x000fe20003f66070 */
[----:B------:R-:W-:Y:S01]  /*1aa0*/  IMAD.X R22, RZ, RZ, R32, P4 ;  /* 0x000000ffff167224 */ /* 0x000fe200020e0620 */
[----:B------:R-:W-:-:S04]  /*1ab0*/  @!P0 IADD3 R29, P4, PT, R23, R26, RZ ;  /* 0x0000001a171d8210 */ /* 0x000fc80007f9e0ff */
[----:B------:R-:W-:Y:S01]  /*1ac0*/  ISETP.GE.U32.AND.EX P3, PT, R22, R25, PT, P3 ;  /* 0x000000191600720c */ /* 0x000fe20003f66130 */
[----:B------:R-:W1:Y:S01]  /*1ad0*/  @!P1 LDC.64 R18, c[0x0][0x390] ;  /* 0x0000e400ff129b82 */ /* 0x000e620000000a00 */
[----:B------:R-:W-:-:S07]  /*1ae0*/  @!P0 IMAD.X R34, R27, 0x1, R34, P4 ;  /* 0x000000011b228824 */ /* 0x000fce00020e0622 */
[----:B------:R-:W2:Y:S08]  /*1af0*/  @!P2 LDC.64 R14, c[0x0][0x390] ;  /* 0x0000e400ff0eab82 */ /* 0x000eb00000000a00 */
[----:B------:R-:W3:Y:S01]  /*1b00*/  @!P3 LDC.64 R16, c[0x0][0x390] ;  /* 0x0000e400ff10bb82 */ /* 0x000ee20000000a00 */
[----:B0-----:R-:W-:-:S04]  /*1b10*/  @!P0 LEA R2, P4, R29, R2, 0x2 ;  /* 0x000000021d028211 */ /* 0x001fc800078810ff */
[----:B------:R-:W-:Y:S02]  /*1b20*/  @!P0 LEA.HI.X R3, R29, R3, R34, 0x2, P4 ;  /* 0x000000031d038211 */ /* 0x000fe400020f1422 */
[C---:B------:R-:W-:Y:S02]  /*1b30*/  @!P1 IADD3 R31, P4, PT, R23.reuse, R28, RZ ;  /* 0x0000001c171f9210 */ /* 0x040fe40007f9e0ff */
[----:B------:R-:W-:Y:S01]  /*1b40*/  @!P2 IADD3 R29, P5, PT, R23, R30, RZ ;  /* 0x0000001e171da210 */ /* 0x000fe20007fbe0ff */
[----:B------:R0:W4:Y:S02]  /*1b50*/  @!P0 LDG.E.CONSTANT R2, desc[UR14][R2.64] ;  /* 0x0000000e02028981 */ /* 0x000124000c1e9900 */
[----:B------:R-:W-:Y:S01]  /*1b60*/  @!P1 IMAD.X R34, R27, 0x1, R36, P4 ;  /* 0x000000011b229824 */ /* 0x000fe200020e0624 */
[----:B-1----:R-:W-:Y:S01]  /*1b70*/  @!P1 LEA R18, P4, R31, R18, 0x2 ;  /* 0x000000121f129211 */ /* 0x002fe200078810ff */
[----:B------:R-:W-:-:S03]  /*1b80*/  @!P2 IMAD.X R32, R27, 0x1, R32, P5 ;  /* 0x000000011b20a824 */ /* 0x000fc600028e0620 */
[----:B------:R-:W-:Y:S02]  /*1b90*/  @!P1 LEA.HI.X R19, R31, R19, R34, 0x2, P4 ;  /* 0x000000131f139211 */ /* 0x000fe400020f1422 */
[----:B--2---:R-:W-:Y:S02]  /*1ba0*/  @!P2 LEA R14, P4, R29, R14, 0x2 ;  /* 0x0000000e1d0ea211 */ /* 0x004fe400078810ff */
[----:B------:R-:W-:Y:S01]  /*1bb0*/  @!P3 IADD3 R31, P5, PT, R23, R24, RZ ;  /* 0x00000018171fb210 */ /* 0x000fe20007fbe0ff */
[----:B------:R-:W2:Y:S01]  /*1bc0*/  @!P1 LDG.E.CONSTANT R18, desc[UR14][R18.64] ;  /* 0x0000000e12129981 */ /* 0x000ea2000c1e9900 */
[----:B------:R-:W-:Y:S02]  /*1bd0*/  @!P2 LEA.HI.X R15, R29, R15, R32, 0x2, P4 ;  /* 0x0000000f1d0fa211 */ /* 0x000fe400020f1420 */
[----:B---3--:R-:W-:Y:S01]  /*1be0*/  @!P3 LEA R16, P4, R31, R16, 0x2 ;  /* 0x000000101f10b211 */ /* 0x008fe200078810ff */
[----:B------:R-:W-:Y:S02]  /*1bf0*/  @!P3 IMAD.X R32, R27, 0x1, R22, P5 ;  /* 0x000000011b20b824 */ /* 0x000fe400028e0616 */
[----:B------:R1:W3:Y:S03]  /*1c00*/  @!P2 LDG.E.CONSTANT R14, desc[UR14][R14.64] ;  /* 0x0000000e0e0ea981 */ /* 0x0002e6000c1e9900 */
[----:B------:R-:W-:-:S05]  /*1c10*/  @!P3 LEA.HI.X R17, R31, R17, R32, 0x2, P4 ;  /* 0x000000111f11b211 */ /* 0x000fca00020f1420 */
[----:B------:R5:W3:Y:S01]  /*1c20*/  @!P3 LDG.E.CONSTANT R16, desc[UR14][R16.64] ;  /* 0x0000000e1010b981 */ /* 0x000ae2000c1e9900 */
[----:B------:R-:W1:Y:S01]  /*1c30*/  @!P0 S2R R34, SR_CgaCtaId ;  /* 0x0000000000228919 */ /* 0x000e620000008800 */
[----:B------:R-:W5:Y:S01]  /*1c40*/  @!P1 S2R R32, SR_CgaCtaId ;  /* 0x0000000000209919 */ /* 0x000f620000008800 */
[----:B------:R-:W5:Y:S01]  /*1c50*/  @!P2 S2R R31, SR_CgaCtaId ;  /* 0x00000000001fa919 */ /* 0x000f620000008800 */
[----:B------:R-:W5:Y:S01]  /*1c60*/  @!P3 S2R R29, SR_CgaCtaId ;  /* 0x00000000001db919 */ /* 0x000f620000008800 */
[----:B------:R-:W-:Y:S02]  /*1c70*/  @!P0 MOV R33, 0x400 ;  /* 0x0000040000218802 */ /* 0x000fe40000000f00 */
[----:B------:R-:W-:Y:S02]  /*1c80*/  @!P1 MOV R35, 0x400 ;  /* 0x0000040000239802 */ /* 0x000fe40000000f00 */
[----:B0-----:R-:W-:Y:S01]  /*1c90*/  @!P2 MOV R3, 0x400 ;  /* 0x000004000003a802 */ /* 0x001fe20000000f00 */
[----:B------:R-:W-:Y:S01]  /*1ca0*/  @!P0 VIADD R33, R33, 0x1000 ;  /* 0x0000100021218836 */ /* 0x000fe20000000000 */
[----:B------:R-:W-:Y:S01]  /*1cb0*/  @!P3 MOV R37, 0x400 ;  /* 0x000004000025b802 */ /* 0x000fe20000000f00 */
[----:B------:R-:W-:-:S02]  /*1cc0*/  @!P1 VIADD R35, R35, 0x1000 ;  /* 0x0000100023239836 */ /* 0x000fc40000000000 */
[----:B------:R-:W-:Y:S02]  /*1cd0*/  @!P2 VIADD R36, R3, 0x1000 ;  /* 0x000010000324a836 */ /* 0x000fe40000000000 */
[----:B------:R-:W-:Y:S01]  /*1ce0*/  @!P3 VIADD R37, R37, 0x1000 ;  /* 0x000010002525b836 */ /* 0x000fe20000000000 */
[----:B-1----:R-:W-:Y:S02]  /*1cf0*/  @!P0 LEA R3, R34, R33, 0x18 ;  /* 0x0000002122038211 */ /* 0x002fe400078ec0ff */
[----:B-----5:R-:W-:-:S03]  /*1d00*/  @!P1 LEA R15, R32, R35, 0x18 ;  /* 0x00000023200f9211 */ /* 0x020fc600078ec0ff */
[----:B------:R-:W-:Y:S01]  /*1d10*/  @!P0 IMAD R3, R26, 0x4, R3 ;  /* 0x000000041a038824 */ /* 0x000fe200078e0203 */
[----:B------:R-:W-:Y:S01]  /*1d20*/  @!P2 LEA R17, R31, R36, 0x18 ;  /* 0x000000241f11a211 */ /* 0x000fe200078ec0ff */
[----:B------:R-:W-:Y:S01]  /*1d30*/  @!P1 IMAD R15, R28, 0x4, R15 ;  /* 0x000000041c0f9824 */ /* 0x000fe200078e020f */
[----:B------:R-:W-:-:S03]  /*1d40*/  @!P3 LEA R19, R29, R37, 0x18 ;  /* 0x000000251d13b211 */ /* 0x000fc600078ec0ff */
[----:B------:R-:W-:Y:S02]  /*1d50*/  @!P2 IMAD R17, R30, 0x4, R17 ;  /* 0x000000041e11a824 */ /* 0x000fe400078e0211 */
[C---:B------:R-:W-:Y:S01]  /*1d60*/  @!P3 IMAD R19, R24.reuse, 0x4, R19 ;  /* 0x000000041813b824 */ /* 0x040fe200078e0213 */
[----:B----4-:R4:W-:Y:S01]  /*1d70*/  @!P0 STS [R3], R2 ;  /* 0x0000000203008388 */ /* 0x0109e20000000800 */
[----:B------:R-:W-:-:S05]  /*1d80*/  IADD3 R26, P0, PT, R24, UR8, RZ ;  /* 0x00000008181a7c10 */ /* 0x000fca000ff1e0ff */
[----:B------:R-:W-:Y:S01]  /*1d90*/  IMAD.X R34, RZ, RZ, R22, P0 ;  /* 0x000000ffff227224 */ /* 0x000fe200000e0616 */
[----:B------:R-:W-:Y:S01]  /*1da0*/  ISETP.GE.U32.AND P0, PT, R26, 0x400, PT ;  /* 0x000004001a00780c */ /* 0x000fe20003f06070 */
[----:B--2---:R4:W-:Y:S04]  /*1db0*/  @!P1 STS [R15], R18 ;  /* 0x000000120f009388 */ /* 0x0049e80000000800 */
[----:B---3--:R4:W-:Y:S01]  /*1dc0*/  @!P2 STS [R17], R14 ;  /* 0x0000000e1100a388 */ /* 0x0089e20000000800 */
[----:B------:R-:W-:-:S03]  /*1dd0*/  ISETP.GE.U32.AND.EX P0, PT, R34, RZ, PT, P0 ;  /* 0x000000ff2200720c */ /* 0x000fc60003f06100 */
[----:B------:R4:W-:Y:S10]  /*1de0*/  @!P3 STS [R19], R16 ;  /* 0x000000101300b388 */ /* 0x0009f40000000800 */
[----:B------:R-:W-:Y:S05]  /*1df0*/  @!P0 BRA `(.L_x_21) ;  /* 0xfffffff800f48947 */ /* 0x000fea000383ffff */
.L_x_20:
[----:B------:R-:W-:Y:S05]  /*1e00*/  BSYNC.RECONVERGENT B0 ;  /* 0x0000000000007941 */ /* 0x000fea0003800200 */
.L_x_19:
[----:B------:R-:W2:Y:S01]  /*1e10*/  S2UR UR12, SR_CgaCtaId ;  /* 0x00000000000c79c3 */ /* 0x000ea20000008800 */
[----:B------:R-:W-:-:S07]  /*1e20*/  ULOP3.LUT UR20, UR9, 0xffff, URZ, 0xc0, !UPT ;  /* 0x0000ffff09147892 */ /* 0x000fce000f8ec0ff */
[----:B------:R-:W-:Y:S01]  /*1e30*/  BAR.SYNC.DEFER_BLOCKING 0x0 ;  /* 0x0000000000007b1d */ /* 0x000fe20000010000 */
[----:B----4-:R-:W-:Y:S02]  /*1e40*/  VIADD R14, R4, -UR4 ;  /* 0x80000004040e7c36 */ /* 0x010fe40008000000 */
[----:B------:R-:W-:-:S03]  /*1e50*/  IMAD R3, R0, UR20, RZ ;  /* 0x0000001400037c24 */ /* 0x000fc6000f8e02ff */
[----:B------:R-:W-:Y:S01]  /*1e60*/  UMOV UR6, 0x400 ;  /* 0x0000040000067882 */ /* 0x000fe20000000000 */
[----:B------:R-:W-:Y:S01]  /*1e70*/  BSSY.RECONVERGENT B1, `(.L_x_22) ;  /* 0x0000033000017945 */ /* 0x000fe20003800200 */
[----:B------:R-:W-:Y:S01]  /*1e80*/  UIADD3 UR13, UPT, UPT, UR6, 0x1000, URZ ;  /* 0x00001000060d7890 */ /* 0x000fe2000fffe0ff */
[C---:B01----:R-:W-:Y:S02]  /*1e90*/  VIMNMX R2, PT, PT, R3.reuse, R14, PT ;  /* 0x0000000e03027248 */ /* 0x043fe40003fe0100 */
[----:B------:R-:W-:Y:S02]  /*1ea0*/  VIADDMNMX R3, R3, UR20, R14, PT ;  /* 0x0000001403037c46 */ /* 0x000fe4000b80010e */
[C---:B------:R-:W-:Y:S02]  /*1eb0*/  VIMNMX R17, PT, PT, R2.reuse, UR7, PT ;  /* 0x0000000702117c48 */ /* 0x040fe4000bfe0100 */
[C---:B------:R-:W-:Y:S02]  /*1ec0*/  VIADDMNMX R16, R2.reuse, -UR11, RZ, !PT ;  /* 0x8000000b02107c46 */ /* 0x040fe4000f8001ff */
[C---:B------:R-:W-:Y:S01]  /*1ed0*/  VIADDMNMX R15, R2.reuse, -UR7, RZ, !PT ;  /* 0x80000007020f7c46 */ /* 0x040fe2000f8001ff */
[----:B------:R-:W-:Y:S01]  /*1ee0*/  IMAD.IADD R14, R2, 0x1, -R17 ;  /* 0x00000001020e7824 */ /* 0x000fe200078e0a11 */
[----:B--2---:R-:W-:-:S02]  /*1ef0*/  ULEA UR6, UR12, UR6, 0x18 ;  /* 0x000000060c067291 */ /* 0x004fc4000f8ec0ff */
[----:B------:R-:W-:-:S12]  /*1f00*/  ULEA UR13, UR12, UR13, 0x18 ;  /* 0x0000000d0c0d7291 */ /* 0x000fd8000f8ec0ff */
.L_x_27:
[C---:B------:R-:W-:Y:S01]  /*1f10*/  ISETP.GE.AND P0, PT, R14.reuse, UR11, PT ;  /* 0x0000000b0e007c0c */ /* 0x040fe2000bf06270 */
[----:B------:R-:W-:Y:S04]  /*1f20*/  BSSY.RECONVERGENT B2, `(.L_x_23) ;  /* 0x0000026000027945 */ /* 0x000fe80003800200 */
[----:B------:R-:W-:Y:S01]  /*1f30*/  BSSY.RELIABLE B0, `(.L_x_24) ;  /* 0x0000018000007945 */ /* 0x000fe20003800100 */
[C---:B------:R-:W-:Y:S01]  /*1f40*/  LEA R21, R17.reuse, UR6, 0x2 ;  /* 0x0000000611157c11 */ /* 0x040fe2000f8e10ff */
[----:B------:R-:W-:Y:S01]  /*1f50*/  IMAD.MOV.U32 R18, RZ, RZ, R17 ;  /* 0x000000ffff127224 */ /* 0x000fe200078e0011 */
[----:B------:R-:W-:Y:S01]  /*1f60*/  ISETP.LT.OR P0, PT, R17, 0x1, P0 ;  /* 0x000000011100780c */ /* 0x000fe20000701670 */
[----:B------:R-:W-:Y:S01]  /*1f70*/  IMAD.MOV.U32 R22, RZ, RZ, R14 ;  /* 0x000000ffff167224 */ /* 0x000fe200078e000e */
[----:B------:R-:W-:-:S11]  /*1f80*/  LEA R23, R14, UR13, 0x2 ;  /* 0x0000000d0e177c11 */ /* 0x000fd6000f8e10ff */
[----:B------:R-:W-:Y:S05]  /*1f90*/  @P0 BRA `(.L_x_25) ;  /* 0x0000000000300947 */ /* 0x000fea0003800000 */
[----:B------:R-:W-:Y:S04]  /*1fa0*/  LDS R19, [R21+-0x4] ;  /* 0xfffffc0015137984 */ /* 0x000fe80000000800 */
[----:B------:R-:W0:Y:S02]  /*1fb0*/  LDS R24, [R23] ;  /* 0x0000000017187984 */ /* 0x000e240000000800 */
[----:B0-----:R-:W-:-:S13]  /*1fc0*/  ISETP.GT.AND P1, PT, R19, R24, PT ;  /* 0x000000181300720c */ /* 0x001fda0003f24270 */
[----:B------:R-:W-:Y:S01]  /*1fd0*/  @P1 IADD3 R19, PT, PT, R17, 0x1, -R16 ;  /* 0x0000000111131810 */ /* 0x000fe20007ffe810 */
[----:B------:R-:W-:Y:S05]  /*1fe0*/  @P1 BREAK.RELIABLE B0 ;  /* 0x0000000000001942 */ /* 0x000fea0003800100 */
[----:B------:R-:W-:Y:S01]  /*1ff0*/  @P1 LEA.HI R19, R19, R19, RZ, 0x1 ;  /* 0x0000001313131211 */ /* 0x000fe200078f08ff */
[----:B------:R-:W-:Y:S01]  /*2000*/  @P1 IMAD.MOV.U32 R15, RZ, RZ, R22 ;  /* 0x000000ffff0f1224 */ /* 0x000fe200078e0016 */
[----:B------:R-:W-:Y:S02]  /*2010*/  @P1 PLOP3.LUT P0, PT, PT, PT, PT, 0x8, 0x80 ;  /* 0x000000000080181c */ /* 0x000fe40003f0e170 */
[----:B------:R-:W-:-:S05]  /*2020*/  @P1 SHF.R.S32.HI R19, RZ, 0x1, R19 ;  /* 0x00000001ff131819 */ /* 0x000fca0000011413 */
[--C-:B------:R-:W-:Y:S02]  /*2030*/  @P1 IMAD.IADD R14, R14, 0x1, R19.reuse ;  /* 0x000000010e0e1824 */ /* 0x100fe400078e0213 */
[----:B------:R-:W-:Y:S01]  /*2040*/  @P1 IMAD.IADD R17, R17, 0x1, -R19 ;  /* 0x0000000111111824 */ /* 0x000fe200078e0a13 */
[----:B------:R-:W-:Y:S06]  /*2050*/  @P1 BRA `(.L_x_26) ;  /* 0x0000000000481947 */ /* 0x000fec0003800000 */
.L_x_25:
[----:B------:R-:W-:Y:S02]  /*2060*/  ISETP.GE.AND P1, PT, R17, UR7, PT ;  /* 0x0000000711007c0c */ /* 0x000fe4000bf26270 */
[----:B------:R-:W-:Y:S02]  /*2070*/  PLOP3.LUT P0, PT, PT, PT, PT, 0x80, 0x8 ;  /* 0x000000000008781c */ /* 0x000fe40003f0f070 */
[----:B------:R-:W-:-:S13]  /*2080*/  ISETP.LT.OR P1, PT, R14, 0x1, P1 ;  /* 0x000000010e00780c */ /* 0x000fda0000f21670 */
[----:B------:R-:W-:Y:S05]  /*2090*/  @P1 BREAK.RELIABLE B0 ;  /* 0x0000000000001942 */ /* 0x000fea0003800100 */
[----:B------:R-:W-:Y:S05]  /*20a0*/  @P1 BRA `(.L_x_26) ;  /* 0x0000000000341947 */ /* 0x000fea0003800000 */
[----:B------:R-:W-:Y:S05]  /*20b0*/  BSYNC.RELIABLE B0 ;  /* 0x0000000000007941 */ /* 0x000fea0003800100 */
.L_x_24:
[----:B------:R-:W-:Y:S04]  /*20c0*/  LDS R14, [R23+-0x4] ;  /* 0xfffffc00170e7984 */ /* 0x000fe80000000800 */
[----:B------:R-:W0:Y:S02]  /*20d0*/  LDS R17, [R21] ;  /* 0x0000000015117984 */ /* 0x000e240000000800 */
[----:B0-----:R-:W-:Y:S01]  /*20e0*/  ISETP.GE.AND P1, PT, R14, R17, PT ;  /* 0x000000110e00720c */ /* 0x001fe20003f26270 */
[----:B------:R-:W-:-:S12]  /*20f0*/  IMAD.MOV.U32 R17, RZ, RZ, R18 ;  /* 0x000000ffff117224 */ /* 0x000fd800078e0012 */
[----:B------:R-:W-:Y:S01]  /*2100*/  @P1 IADD3 R14, PT, PT, R22, 0x1, -R15 ;  /* 0x00000001160e1810 */ /* 0x000fe20007ffe80f */
[----:B------:R-:W-:Y:S01]  /*2110*/  @P1 IMAD.MOV.U32 R16, RZ, RZ, R18 ;  /* 0x000000ffff101224 */ /* 0x000fe200078e0012 */
[----:B------:R-:W-:Y:S02]  /*2120*/  @P1 PLOP3.LUT P0, PT, PT, PT, PT, 0x8, 0x80 ;  /* 0x000000000080181c */ /* 0x000fe40003f0e170 */
[----:B------:R-:W-:-:S04]  /*2130*/  @P1 LEA.HI R14, R14, R14, RZ, 0x1 ;  /* 0x0000000e0e0e1211 */ /* 0x000fc800078f08ff */
[----:B------:R-:W-:Y:S01]  /*2140*/  @P1 SHF.R.S32.HI R19, RZ, 0x1, R14 ;  /* 0x00000001ff131819 */ /* 0x000fe2000001140e */
[----:B------:R-:W-:-:S04]  /*2150*/  IMAD.MOV.U32 R14, RZ, RZ, R22 ;  /* 0x000000ffff0e7224 */ /* 0x000fc800078e0016 */
[--C-:B------:R-:W-:Y:S02]  /*2160*/  @P1 IMAD.IADD R17, R18, 0x1, R19.reuse ;  /* 0x0000000112111824 */ /* 0x100fe400078e0213 */
[----:B------:R-:W-:-:S07]  /*2170*/  @P1 IMAD.IADD R14, R22, 0x1, -R19 ;  /* 0x00000001160e1824 */ /* 0x000fce00078e0a13 */
.L_x_26:
[----:B------:R-:W-:Y:S05]  /*2180*/  BSYNC.RECONVERGENT B2 ;  /* 0x0000000000027941 */ /* 0x000fea0003800200 */
.L_x_23:
[----:B------:R-:W-:Y:S05]  /*2190*/  @!P0 BRA `(.L_x_27) ;  /* 0xfffffffc005c8947 */ /* 0x000fea000383ffff */
[----:B------:R-:W-:Y:S05]  /*21a0*/  BSYNC.RECONVERGENT B1 ;  /* 0x0000000000017941 */ /* 0x000fea0003800200 */
.L_x_22:
[----:B------:R-:W-:Y:S05]  /*21b0*/  WARPSYNC.ALL ;  /* 0x0000000000007948 */ /* 0x000fea0003800000 */
[----:B------:R-:W0:Y:S01]  /*21c0*/  S2UR UR12, SR_CgaCtaId ;  /* 0x00000000000c79c3 */ /* 0x000e220000008800 */
[C---:B------:R-:W-:Y:S01]  /*21d0*/  VIMNMX R24, PT, PT, R3.reuse, UR7, PT ;  /* 0x0000000703187c48 */ /* 0x040fe2000bfe0100 */
[----:B------:R-:W-:Y:S01]  /*21e0*/  UMOV UR6, 0x400 ;  /* 0x0000040000067882 */ /* 0x000fe20000000000 */
[----:B------:R-:W-:Y:S01]  /*21f0*/  BSSY.RECONVERGENT B2, `(.L_x_28) ;  /* 0x0000030000027945 */ /* 0x000fe20003800200 */
[----:B------:R-:W-:Y:S01]  /*2200*/  UIADD3 UR13, UPT, UPT, UR6, 0x1000, URZ ;  /* 0x00001000060d7890 */ /* 0x000fe2000fffe0ff */
[C---:B------:R-:W-:Y:S01]  /*2210*/  VIADDMNMX R15, R3.reuse, -UR11, RZ, !PT ;  /* 0x8000000b030f7c46 */ /* 0x040fe2000f8001ff */
[C---:B------:R-:W-:Y:S01]  /*2220*/  IMAD.IADD R14, R3.reuse, 0x1, -R24 ;  /* 0x00000001030e7824 */ /* 0x040fe200078e0a18 */
[----:B------:R-:W-:Y:S01]  /*2230*/  VIADDMNMX R16, R3, -UR7, RZ, !PT ;  /* 0x8000000703107c46 */ /* 0x000fe2000f8001ff */
[----:B0-----:R-:W-:-:S02]  /*2240*/  ULEA UR6, UR12, UR6, 0x18 ;  /* 0x000000060c067291 */ /* 0x001fc4000f8ec0ff */
[----:B------:R-:W-:-:S12]  /*2250*/  ULEA UR13, UR12, UR13, 0x18 ;  /* 0x0000000d0c0d7291 */ /* 0x000fd8000f8ec0ff */
.L_x_33:
[----:B------:R-:W-:Y:S01]  /*2260*/  ISETP.GE.AND P0, PT, R14, UR11, PT ;  /* 0x0000000b0e007c0c */ /* 0x000fe2000bf06270 */
        /* <DEDUP_REMOVED lines=20> */
.L_x_31:
[----:B------:R-:W-:Y:S02]  /*23b0*/  ISETP.GE.AND P1, PT, R24, UR7, PT ;  /* 0x0000000718007c0c */ /* 0x000fe4000bf26270 */
[----:B------:R-:W-:Y:S02]  /*23c0*/  PLOP3.LUT P0, PT, PT, PT, PT, 0x80, 0x8 ;  /* 0x000000000008781c */ /* 0x000fe40003f0f070 */
[----:B------:R-:W-:-:S13]  /*23d0*/  ISETP.LT.OR P1, PT, R14, 0x1, P1 ;  /* 0x000000010e00780c */ /* 0x000fda0000f21670 */
[----:B------:R-:W-:Y:S05]  /*23e0*/  @P1 BREAK.RELIABLE B1 ;  /* 0x0000000000011942 */ /* 0x000fea0003800100 */
[----:B------:R-:W-:Y:S05]  /*23f0*/  @P1 BRA `(.L_x_32) ;  /* 0x0000000000341947 */ /* 0x000fea0003800000 */
[----:B------:R-:W-:Y:S05]  /*2400*/  BSYNC.RELIABLE B1 ;  /* 0x0000000000017941 */ /* 0x000fea0003800100 */
.L_x_30:
[----:B------:R-:W-:Y:S01]  /*2410*/  LDS R14, [R25+-0x4] ;  /* 0xfffffc00190e7984 */ /* 0x000fe20000000800 */
[----:B------:R-:W-:-:S03]  /*2420*/  IMAD.MOV.U32 R24, RZ, RZ, R18 ;  /* 0x000000ffff187224 */ /* 0x000fc600078e0012 */
[----:B------:R-:W0:Y:S02]  /*2430*/  LDS R21, [R23] ;  /* 0x0000000017157984 */ /* 0x000e240000000800 */
[----:B0-----:R-:W-:-:S13]  /*2440*/  ISETP.GE.AND P1, PT, R14, R21, PT ;  /* 0x000000150e00720c */ /* 0x001fda0003f26270 */
        /* <DEDUP_REMOVED lines=8> */
.L_x_32:
[----:B------:R-:W-:Y:S05]  /*24d0*/  BSYNC.RECONVERGENT B3 ;  /* 0x0000000000037941 */ /* 0x000fea0003800200 */
.L_x_29:
[----:B------:R-:W-:Y:S05]  /*24e0*/  @!P0 BRA `(.L_x_33) ;  /* 0xfffffffc005c8947 */ /* 0x000fea000383ffff */
[----:B------:R-:W-:Y:S05]  /*24f0*/  BSYNC.RECONVERGENT B2 ;  /* 0x0000000000027941 */ /* 0x000fea0003800200 */
.L_x_28:
[----:B------:R-:W-:Y:S05]  /*2500*/  WARPSYNC.ALL ;  /* 0x0000000000007948 */ /* 0x000fea0003800000 */
[----:B------:R-:W0:Y:S01]  /*2510*/  S2UR UR12, SR_CgaCtaId ;  /* 0x00000000000c79c3 */ /* 0x000e220000008800 */
[--C-:B------:R-:W-:Y:S01]  /*2520*/  IMAD.IADD R28, R2, 0x1, -R17.reuse ;  /* 0x00000001021c7824 */ /* 0x100fe200078e0a11 */
[----:B------:R-:W-:Y:S01]  /*2530*/  UIADD3 UR13, UPT, UPT, UR10, UR4, URZ ;  /* 0x000000040a0d7290 */ /* 0x000fe2000fffe0ff */
[----:B------:R-:W-:Y:S01]  /*2540*/  IMAD.IADD R21, R24, 0x1, -R17 ;  /* 0x0000000118157824 */ /* 0x000fe200078e0a11 */
[----:B------:R-:W1:Y:S01]  /*2550*/  LDCU.64 UR22, c[0x0][0x3a0] ;  /* 0x00007400ff1677ac */ /* 0x000e620008000a00 */
[----:B------:R-:W-:Y:S01]  /*2560*/  BSSY.RECONVERGENT B2, `(.L_x_34) ;  /* 0x0000029000027945 */ /* 0x000fe20003800200 */
[----:B------:R-:W-:Y:S01]  /*2570*/  IADD3 R26, PT, PT, R3, -R28, -R24 ;  /* 0x8000001c031a7210 */ /* 0x000fe20007ffe818 */
[----:B------:R-:W-:Y:S01]  /*2580*/  IMAD.MOV.U32 R16, RZ, RZ, RZ ;  /* 0x000000ffff107224 */ /* 0x000fe200078e00ff */
[----:B------:R-:W-:-:S02]  /*2590*/  USHF.R.S32.HI UR20, URZ, 0x1f, UR13 ;  /* 0x0000001fff147899 */ /* 0x000fc4000801140d */
[C---:B------:R-:W-:Y:S01]  /*25a0*/  IADD3 R3, P0, PT, R2.reuse, UR13, RZ ;  /* 0x0000000d02037c10 */ /* 0x040fe2000ff1e0ff */
[----:B------:R-:W-:Y:S01]  /*25b0*/  UMOV UR6, 0x400 ;  /* 0x0000040000067882 */ /* 0x000fe20000000000 */
[----:B------:R-:W-:Y:S01]  /*25c0*/  VIMNMX R15, PT, PT, R21, R26, PT ;  /* 0x0000001a150f7248 */ /* 0x000fe20003fe0100 */
[----:B------:R-:W-:Y:S01]  /*25d0*/  UIADD3 UR13, UPT, UPT, UR6, 0x1000, URZ ;  /* 0x00001000060d7890 */ /* 0x000fe2000fffe0ff */
[----:B------:R-:W-:Y:S01]  /*25e0*/  IMAD.MOV.U32 R27, RZ, RZ, RZ ;  /* 0x000000ffff1b7224 */ /* 0x000fe200078e00ff */
[----:B------:R-:W-:Y:S01]  /*25f0*/  LEA.HI.X.SX32 R14, R2, UR20, 0x1, P0 ;  /* 0x00000014020e7c11 */ /* 0x000fe200080f0eff */
[----:B------:R-:W-:Y:S01]  /*2600*/  IMAD.MOV.U32 R29, RZ, RZ, RZ ;  /* 0x000000ffff1d7224 */ /* 0x000fe200078e00ff */
[----:B------:R-:W-:Y:S02]  /*2610*/  ISETP.GE.AND P0, PT, R15, 0x1, PT ;  /* 0x000000010f00780c */ /* 0x000fe40003f06270 */
[----:B-1----:R-:W-:Y:S01]  /*2620*/  LEA R2, P1, R3, UR22, 0x2 ;  /* 0x0000001603027c11 */ /* 0x002fe2000f8210ff */
[----:B0-----:R-:W-:-:S02]  /*2630*/  ULEA UR6, UR12, UR6, 0x18 ;  /* 0x000000060c067291 */ /* 0x001fc4000f8ec0ff */
[----:B------:R-:W-:Y:S01]  /*2640*/  ULEA UR13, UR12, UR13, 0x18 ;  /* 0x0000000d0c0d7291 */ /* 0x000fe2000f8ec0ff */
[----:B------:R-:W-:-:S03]  /*2650*/  LEA.HI.X R3, R3, UR23, R14, 0x2, P1 ;  /* 0x0000001703037c11 */ /* 0x000fc600088f140e */
[----:B------:R-:W-:Y:S02]  /*2660*/  LEA R25, R17, UR6, 0x2 ;  /* 0x0000000611197c11 */ /* 0x000fe4000f8e10ff */
[----:B------:R-:W-:Y:S02]  /*2670*/  LEA R28, R28, UR13, 0x2 ;  /* 0x0000000d1c1c7c11 */ /* 0x000fe4000f8e10ff */
[----:B------:R-:W-:Y:S05]  /*2680*/  @!P0 BRA `(.L_x_35) ;  /* 0x0000000000588947 */ /* 0x000fea0003800000 */
[----:B------:R-:W-:Y:S02]  /*2690*/  IMAD.MOV.U32 R29, RZ, RZ, RZ ;  /* 0x000000ffff1d7224 */ /* 0x000fe400078e00ff */
[----:B------:R-:W-:Y:S02]  /*26a0*/  IMAD.MOV.U32 R27, RZ, RZ, RZ ;  /* 0x000000ffff1b7224 */ /* 0x000fe400078e00ff */
[----:B------:R-:W-:-:S07]  /*26b0*/  IMAD.MOV.U32 R16, RZ, RZ, RZ ;  /* 0x000000ffff107224 */ /* 0x000fce00078e00ff */
.L_x_36:
[C---:B------:R-:W-:Y:S02]  /*26c0*/  IMAD R18, R16.reuse, 0x4, R25 ;  /* 0x0000000410127824 */ /* 0x040fe400078e0219 */
[----:B------:R-:W-:Y:S02]  /*26d0*/  IMAD R19, R27, 0x4, R28 ;  /* 0x000000041b137824 */ /* 0x000fe400078e021c */
[----:B------:R-:W-:Y:S02]  /*26e0*/  IMAD.WIDE.U32 R14, R29, 0x4, R2 ;  /* 0x000000041d0e7825 */ /* 0x000fe400078e0002 */
[----:B------:R-:W-:Y:S02]  /*26f0*/  LDS R18, [R18] ;  /* 0x0000000012127984 */ /* 0x000fe40000000800 */
[----:B------:R-:W-:Y:S02]  /*2700*/  VIADD R22, R16, 0x1 ;  /* 0x0000000110167836 */ /* 0x000fe40000000000 */
[----:B------:R-:W0:Y:S01]  /*2710*/  LDS R19, [R19] ;  /* 0x0000000013137984 */ /* 0x000e220000000800 */
[----:B------:R-:W-:-:S02]  /*2720*/  VIADD R23, R27, 0x1 ;  /* 0x000000011b177836 */ /* 0x000fc40000000000 */
[----:B------:R-:W-:Y:S01]  /*2730*/  VIADD R29, R29, 0x1 ;  /* 0x000000011d1d7836 */ /* 0x000fe20000000000 */
[CC--:B0-----:R-:W-:Y:S02]  /*2740*/  ISETP.GT.AND P0, PT, R18.reuse, R19.reuse, PT ;  /* 0x000000131200720c */ /* 0x0c1fe40003f04270 */
[CC--:B------:R-:W-:Y:S02]  /*2750*/  ISETP.GT.AND P1, PT, R18.reuse, R19.reuse, PT ;  /* 0x000000131200720c */ /* 0x0c0fe40003f24270 */
[----:B------:R-:W-:-:S05]  /*2760*/  VIMNMX R31, PT, PT, R18, R19, PT ;  /* 0x00000013121f7248 */ /* 0x000fca0003fe0100 */
[----:B------:R0:W-:Y:S04]  /*2770*/  STG.E desc[UR14][R14.64], R31 ;  /* 0x0000001f0e007986 */ /* 0x0001e8000c10190e */
[----:B------:R-:W-:Y:S02]  /*2780*/  @!P0 IMAD.MOV R23, RZ, RZ, R27 ;  /* 0x000000ffff178224 */ /* 0x000fe400078e021b */
[----:B------:R-:W-:Y:S02]  /*2790*/  @P1 IMAD.MOV R22, RZ, RZ, R16 ;  /* 0x000000ffff161224 */ /* 0x000fe400078e0210 */
[----:B------:R-:W-:Y:S01]  /*27a0*/  IMAD.MOV.U32 R27, RZ, RZ, R23 ;  /* 0x000000ffff1b7224 */ /* 0x000fe200078e0017 */
[----:B------:R-:W-:Y:S01]  /*27b0*/  ISETP.GE.AND P0, PT, R23, R26, PT ;  /* 0x0000001a1700720c */ /* 0x000fe20003f06270 */
[----:B------:R-:W-:Y:S01]  /*27c0*/  IMAD.MOV.U32 R16, RZ, RZ, R22 ;  /* 0x000000ffff107224 */ /* 0x000fe200078e0016 */
[----:B------:R-:W-:-:S13]  /*27d0*/  ISETP.LT.AND P1, PT, R22, R21, PT ;  /* 0x000000151600720c */ /* 0x000fda0003f21270 */
[----:B0-----:R-:W-:Y:S05]  /*27e0*/  @!P0 BRA P1, `(.L_x_36) ;  /* 0xfffffffc00b48947 */ /* 0x001fea000083ffff */
.L_x_35:
[----:B------:R-:W-:Y:S05]  /*27f0*/  BSYNC.RECONVERGENT B2 ;  /* 0x0000000000027941 */ /* 0x000fea0003800200 */
.L_x_34:
[----:B------:R-:W-:Y:S01]  /*2800*/  ISETP.NE.AND P0, PT, R16, R21, PT ;  /* 0x000000151000720c */ /* 0x000fe20003f05270 */
[----:B------:R-:W-:-:S12]  /*2810*/  BSSY.RECONVERGENT B2, `(.L_x_37) ;  /* 0x00000b0000027945 */ /* 0x000fd80003800200 */
[----:B------:R-:W-:Y:S05]  /*2820*/  @!P0 BRA `(.L_x_38) ;  /* 0x0000000400ec8947 */ /* 0x000fea0003800000 */
[----:B------:R-:W-:-:S13]  /*2830*/  ISETP.GE.AND P0, PT, R16, R21, PT ;  /* 0x000000151000720c */ /* 0x000fda0003f06270 */
[----:B------:R-:W-:Y:S05]  /*2840*/  @P0 BRA `(.L_x_39) ;  /* 0x0000000800b00947 */ /* 0x000fea0003800000 */
[----:B------:R-:W-:Y:S01]  /*2850*/  IMAD.IADD R15, R17, 0x1, R16 ;  /* 0x00000001110f7824 */ /* 0x000fe200078e0210 */
[----:B------:R-:W-:Y:S01]  /*2860*/  BSSY.RECONVERGENT B3, `(.L_x_40) ;  /* 0x0000019000037945 */ /* 0x000fe20003800200 */
[----:B------:R-:W-:Y:S02]  /*2870*/  IMAD.MOV.U32 R27, RZ, RZ, R29 ;  /* 0x000000ffff1b7224 */ /* 0x000fe400078e001d */
[----:B------:R-:W-:Y:S02]  /*2880*/  IMAD.IADD R14, R24, 0x1, -R15 ;  /* 0x00000001180e7824 */ /* 0x000fe400078e0a0f */
[----:B------:R-:W-:Y:S02]  /*2890*/  IMAD.IADD R15, R15, 0x1, -R24 ;  /* 0x000000010f0f7824 */ /* 0x000fe400078e0a18 */
[----:B------:R-:W-:Y:S01]  /*28a0*/  IMAD.MOV.U32 R26, RZ, RZ, R16 ;  /* 0x000000ffff1a7224 */ /* 0x000fe200078e0010 */
[----:B------:R-:W-:Y:S02]  /*28b0*/  LOP3.LUT P0, R18, R14, 0x3, RZ, 0xc0, !PT ;  /* 0x000000030e127812 */ /* 0x000fe4000780c0ff */
[----:B------:R-:W-:-:S11]  /*28c0*/  ISETP.GT.U32.AND P1, PT, R15, -0x4, PT ;  /* 0xfffffffc0f00780c */ /* 0x000fd60003f24070 */
[----:B------:R-:W-:Y:S05]  /*28d0*/  @!P0 BRA `(.L_x_41) ;  /* 0x0000000000448947 */ /* 0x000fea0003800000 */
[----:B------:R-:W-:Y:S01]  /*28e0*/  IMAD R22, R16, 0x4, R25 ;  /* 0x0000000410167824 */ /* 0x000fe200078e0219 */
[----:B------:R-:W-:Y:S01]  /*28f0*/  ISETP.NE.AND P0, PT, R18, 0x1, PT ;  /* 0x000000011200780c */ /* 0x000fe20003f05270 */
[----:B------:R-:W-:-:S03]  /*2900*/  IMAD.WIDE.U32 R14, R29, 0x4, R2 ;  /* 0x000000041d0e7825 */ /* 0x000fc600078e0002 */
[----:B------:R-:W0:Y:S01]  /*2910*/  LDS R17, [R22] ;  /* 0x0000000016117984 */ /* 0x000e220000000800 */
[----:B------:R-:W-:Y:S02]  /*2920*/  VIADD R26, R16, 0x1 ;  /* 0x00000001101a7836 */ /* 0x000fe40000000000 */
[----:B------:R-:W-:Y:S01]  /*2930*/  VIADD R27, R29, 0x1 ;  /* 0x000000011d1b7836 */ /* 0x000fe20000000000 */
[----:B0-----:R0:W-:Y:S05]  /*2940*/  STG.E desc[UR14][R14.64], R17 ;  /* 0x000000110e007986 */ /* 0x0011ea000c10190e */
[----:B------:R-:W-:Y:S05]  /*2950*/  @!P0 BRA `(.L_x_41) ;  /* 0x0000000000248947 */ /* 0x000fea0003800000 */
[----:B------:R-:W-:Y:S01]  /*2960*/  ISETP.NE.AND P0, PT, R18, 0x2, PT ;  /* 0x000000021200780c */ /* 0x000fe20003f05270 */
[----:B0-----:R-:W0:Y:S01]  /*2970*/  LDS R17, [R22+0x4] ;  /* 0x0000040016117984 */ /* 0x001e220000000800 */
[----:B------:R-:W-:Y:S02]  /*2980*/  VIADD R26, R16, 0x2 ;  /* 0x00000002101a7836 */ /* 0x000fe40000000000 */
[----:B------:R-:W-:-:S09]  /*2990*/  VIADD R27, R29, 0x2 ;  /* 0x000000021d1b7836 */ /* 0x000fd20000000000 */
[----:B------:R-:W1:Y:S01]  /*29a0*/  @P0 LDS R19, [R22+0x8] ;  /* 0x0000080016130984 */ /* 0x000e620000000800 */
[----:B------:R-:W-:Y:S02]  /*29b0*/  @P0 VIADD R26, R16, 0x3 ;  /* 0x00000003101a0836 */ /* 0x000fe40000000000 */
[----:B------:R-:W-:Y:S01]  /*29c0*/  @P0 VIADD R27, R29, 0x3 ;  /* 0x000000031d1b0836 */ /* 0x000fe20000000000 */
[----:B0-----:R2:W-:Y:S04]  /*29d0*/  STG.E desc[UR14][R14.64+0x4], R17 ;  /* 0x000004110e007986 */ /* 0x0015e8000c10190e */
[----:B-1----:R2:W-:Y:S02]  /*29e0*/  @P0 STG.E desc[UR14][R14.64+0x8], R19 ;  /* 0x000008130e000986 */ /* 0x0025e4000c10190e */
.L_x_41:
[----:B------:R-:W-:Y:S05]  /*29f0*/  BSYNC.RECONVERGENT B3 ;  /* 0x0000000000037941 */ /* 0x000fea0003800200 */
.L_x_40:
[----:B------:R-:W-:Y:S05]  /*2a00*/  @P1 BRA `(.L_x_39) ;  /* 0x0000000800401947 */ /* 0x000fea0003800000 */
[----:B0-2---:R-:W-:Y:S01]  /*2a10*/  IMAD.IADD R14, R21, 0x1, -R26 ;  /* 0x00000001150e7824 */ /* 0x005fe200078e0a1a */
[----:B------:R-:W-:Y:S01]  /*2a20*/  BSSY.RECONVERGENT B3, `(.L_x_42) ;  /* 0x0000032000037945 */ /* 0x000fe20003800200 */
[----:B------:R-:W-:-:S03]  /*2a30*/  PLOP3.LUT P0, PT, PT, PT, PT, 0x80, 0x8 ;  /* 0x000000000008781c */ /* 0x000fc60003f0f070 */
[----:B------:R-:W-:-:S13]  /*2a40*/  ISETP.GT.AND P1, PT, R14, 0xc, PT ;  /* 0x0000000c0e00780c */ /* 0x000fda0003f24270 */
[----:B------:R-:W-:Y:S05]  /*2a50*/  @!P1 BRA `(.L_x_43) ;  /* 0x0000000000b89947 */ /* 0x000fea0003800000 */
[----:B------:R-:W-:Y:S01]  /*2a60*/  PLOP3.LUT P0, PT, PT, PT, PT, 0x8, 0x80 ;  /* 0x000000000080781c */ /* 0x000fe20003f0e170 */
[----:B------:R-:W-:-:S12]  /*2a70*/  VIADD R29, R21, 0xfffffff4 ;  /* 0xfffffff4151d7836 */ /* 0x000fd80000000000 */
.L_x_44:
[----:B--2---:R-:W-:Y:S02]  /*2a80*/  IMAD R16, R26, 0x4, R25 ;  /* 0x000000041a107824 */ /* 0x004fe400078e0219 */
[----:B------:R-:W-:-:S03]  /*2a90*/  IMAD.WIDE.U32 R18, R27, 0x4, R2 ;  /* 0x000000041b127825 */ /* 0x000fc600078e0002 */
[----:B------:R-:W0:Y:S01]  /*2aa0*/  LDS R31, [R16+0x4] ;  /* 0x00000400101f7984 */ /* 0x000e220000000800 */
[----:B------:R-:W-:-:S03]  /*2ab0*/  VIADD R26, R26, 0x10 ;  /* 0x000000101a1a7836 */ /* 0x000fc60000000000 */
[----:B------:R-:W1:Y:S02]  /*2ac0*/  LDS R33, [R16+0x8] ;  /* 0x0000080010217984 */ /* 0x000e640000000800 */
[----:B------:R-:W-:Y:S02]  /*2ad0*/  ISETP.GE.AND P1, PT, R26, R29, PT ;  /* 0x0000001d1a00720c */ /* 0x000fe40003f26270 */
[----:B------:R-:W2:Y:S04]  /*2ae0*/  LDS R22, [R16] ;  /* 0x0000000010167984 */ /* 0x000ea80000000800 */
[----:B------:R-:W3:Y:S04]  /*2af0*/  LDS R23, [R16+0xc] ;  /* 0x00000c0010177984 */ /* 0x000ee80000000800 */
[----:B------:R-:W4:Y:S04]  /*2b00*/  LDS R15, [R16+0x14] ;  /* 0x00001400100f7984 */ /* 0x000f280000000800 */
[----:B------:R-:W5:Y:S04]  /*2b10*/  LDS R17, [R16+0x18] ;  /* 0x0000180010117984 */ /* 0x000f680000000800 */
[----:B------:R-:W5:Y:S04]  /*2b20*/  LDS R14, [R16+0x1c] ;  /* 0x00001c00100e7984 */ /* 0x000f680000000800 */
[----:B------:R-:W5:Y:S04]  /*2b30*/  LDS R36, [R16+0x10] ;  /* 0x0000100010247984 */ /* 0x000f680000000800 */
[----:B------:R-:W-:Y:S04]  /*2b40*/  LDS R35, [R16+0x28] ;  /* 0x0000280010237984 */ /* 0x000fe80000000800 */
[----:B------:R-:W-:Y:S04]  /*2b50*/  LDS R37, [R16+0x2c] ;  /* 0x00002c0010257984 */ /* 0x000fe80000000800 */
[----:B0-----:R-:W-:Y:S04]  /*2b60*/  STG.E desc[UR14][R18.64+0x4], R31 ;  /* 0x0000041f12007986 */ /* 0x001fe8000c10190e */
[----:B-1----:R-:W-:Y:S04]  /*2b70*/  STG.E desc[UR14][R18.64+0x8], R33 ;  /* 0x0000082112007986 */ /* 0x002fe8000c10190e */
[----:B------:R-:W0:Y:S04]  /*2b80*/  LDS R31, [R16+0x20] ;  /* 0x00002000101f7984 */ /* 0x000e280000000800 */
[----:B------:R-:W1:Y:S04]  /*2b90*/  LDS R33, [R16+0x24] ;  /* 0x0000240010217984 */ /* 0x000e680000000800 */
[----:B------:R-:W1:Y:S04]  /*2ba0*/  LDS R28, [R16+0x30] ;  /* 0x00003000101c7984 */ /* 0x000e680000000800 */
[----:B------:R-:W1:Y:S04]  /*2bb0*/  LDS R30, [R16+0x34] ;  /* 0x00003400101e7984 */ /* 0x000e680000000800 */
[----:B------:R-:W1:Y:S04]  /*2bc0*/  LDS R32, [R16+0x38] ;  /* 0x0000380010207984 */ /* 0x000e680000000800 */
[----:B------:R-:W1:Y:S04]  /*2bd0*/  LDS R34, [R16+0x3c] ;  /* 0x00003c0010227984 */ /* 0x000e680000000800 */
[----:B--2---:R2:W-:Y:S04]  /*2be0*/  STG.E desc[UR14][R18.64], R22 ;  /* 0x0000001612007986 */ /* 0x0045e8000c10190e */
[----:B---3--:R3:W-:Y:S01]  /*2bf0*/  STG.E desc[UR14][R18.64+0xc], R23 ;  /* 0x00000c1712007986 */ /* 0x0087e2000c10190e */
[----:B--2---:R-:W-:-:S04]  /*2c00*/  VIADD R22, R27, 0x4 ;  /* 0x000000041b167836 */ /* 0x004fc80000000000 */
[----:B---3--:R-:W-:-:S05]  /*2c10*/  IMAD.WIDE.U32 R22, R22, 0x4, R2 ;  /* 0x0000000416167825 */ /* 0x008fca00078e0002 */
[----:B----4-:R2:W-:Y:S04]  /*2c20*/  STG.E desc[UR14][R22.64+0x4], R15 ;  /* 0x0000040f16007986 */ /* 0x0105e8000c10190e */
[----:B-----5:R3:W-:Y:S04]  /*2c30*/  STG.E desc[UR14][R22.64+0x8], R17 ;  /* 0x0000081116007986 */ /* 0x0207e8000c10190e */
[----:B------:R4:W-:Y:S01]  /*2c40*/  STG.E desc[UR14][R22.64+0xc], R14 ;  /* 0x00000c0e16007986 */ /* 0x0009e2000c10190e */
[----:B--2---:R-:W-:-:S03]  /*2c50*/  VIADD R15, R27, 0x8 ;  /* 0x000000081b0f7836 */ /* 0x004fc60000000000 */
[----:B------:R2:W-:Y:S01]  /*2c60*/  STG.E desc[UR14][R22.64], R36 ;  /* 0x0000002416007986 */ /* 0x0005e2000c10190e */
[C---:B---3--:R-:W-:Y:S02]  /*2c70*/  VIADD R17, R27.reuse, 0xc ;  /* 0x0000000c1b117836 */ /* 0x048fe40000000000 */
[----:B------:R-:W-:Y:S02]  /*2c80*/  VIADD R27, R27, 0x10 ;  /* 0x000000101b1b7836 */ /* 0x000fe40000000000 */
[----:B----4-:R-:W-:-:S04]  /*2c90*/  IMAD.WIDE.U32 R14, R15, 0x4, R2 ;  /* 0x000000040f0e7825 */ /* 0x010fc800078e0002 */
[----:B------:R-:W-:Y:S01]  /*2ca0*/  IMAD.WIDE.U32 R16, R17, 0x4, R2 ;  /* 0x0000000411107825 */ /* 0x000fe200078e0002 */
[----:B0-----:R2:W-:Y:S04]  /*2cb0*/  STG.E desc[UR14][R14.64], R31 ;  /* 0x0000001f0e007986 */ /* 0x0015e8000c10190e */
[----:B-1----:R2:W-:Y:S04]  /*2cc0*/  STG.E desc[UR14][R14.64+0x4], R33 ;  /* 0x000004210e007986 */ /* 0x0025e8000c10190e */
[----:B------:R2:W-:Y:S04]  /*2cd0*/  STG.E desc[UR14][R14.64+0x8], R35 ;  /* 0x000008230e007986 */ /* 0x0005e8000c10190e */
[----:B------:R2:W-:Y:S04]  /*2ce0*/  STG.E desc[UR14][R14.64+0xc], R37 ;  /* 0x00000c250e007986 */ /* 0x0005e8000c10190e */
[----:B------:R2:W-:Y:S04]  /*2cf0*/  STG.E desc[UR14][R16.64], R28 ;  /* 0x0000001c10007986 */ /* 0x0005e8000c10190e */
[----:B------:R2:W-:Y:S04]  /*2d00*/  STG.E desc[UR14][R16.64+0x4], R30 ;  /* 0x0000041e10007986 */ /* 0x0005e8000c10190e */
[----:B------:R2:W-:Y:S04]  /*2d10*/  STG.E desc[UR14][R16.64+0x8], R32 ;  /* 0x0000082010007986 */ /* 0x0005e8000c10190e */
[----:B------:R2:W-:Y:S01]  /*2d20*/  STG.E desc[UR14][R16.64+0xc], R34 ;  /* 0x00000c2210007986 */ /* 0x0005e2000c10190e */
[----:B------:R-:W-:Y:S05]  /*2d30*/  @!P1 BRA `(.L_x_44) ;  /* 0xfffffffc00509947 */ /* 0x000fea000383ffff */
.L_x_43:
[----:B------:R-:W-:Y:S05]  /*2d40*/  BSYNC.RECONVERGENT B3 ;  /* 0x0000000000037941 */ /* 0x000fea0003800200 */
.L_x_42:
[----:B--2---:R-:W-:Y:S01]  /*2d50*/  IMAD.IADD R14, R21, 0x1, -R26 ;  /* 0x00000001150e7824 */ /* 0x004fe200078e0a1a */
[----:B------:R-:W-:Y:S04]  /*2d60*/  BSSY.RECONVERGENT B3, `(.L_x_45) ;  /* 0x000001a000037945 */ /* 0x000fe80003800200 */
[----:B------:R-:W-:-:S13]  /*2d70*/  ISETP.GT.AND P1, PT, R14, 0x4, PT ;  /* 0x000000040e00780c */ /* 0x000fda0003f24270 */
[----:B------:R-:W-:Y:S05]  /*2d80*/  @!P1 BRA `(.L_x_46) ;  /* 0x00000000005c9947 */ /* 0x000fea0003800000 */
[C---:B------:R-:W-:Y:S01]  /*2d90*/  IMAD R18, R26.reuse, 0x4, R25 ;  /* 0x000000041a127824 */ /* 0x040fe200078e0219 */
[----:B------:R-:W-:Y:S01]  /*2da0*/  PLOP3.LUT P0, PT, PT, PT, PT, 0x8, 0x80 ;  /* 0x000000000080781c */ /* 0x000fe20003f0e170 */
[C---:B------:R-:W-:Y:S02]  /*2db0*/  VIADD R17, R27.reuse, 0x4 ;  /* 0x000000041b117836 */ /* 0x040fe40000000000 */
[--C-:B------:R-:W-:Y:S01]  /*2dc0*/  IMAD.WIDE.U32 R14, R27, 0x4, R2.reuse ;  /* 0x000000041b0e7825 */ /* 0x100fe200078e0002 */
[----:B------:R-:W0:Y:S03]  /*2dd0*/  LDS R19, [R18] ;  /* 0x0000000012137984 */ /* 0x000e260000000800 */
[----:B------:R-:W-:Y:S01]  /*2de0*/  IMAD.WIDE.U32 R16, R17, 0x4, R2 ;  /* 0x0000000411107825 */ /* 0x000fe200078e0002 */
[----:B------:R-:W1:Y:S03]  /*2df0*/  LDS R23, [R18+0x4] ;  /* 0x0000040012177984 */ /* 0x000e660000000800 */
[----:B------:R-:W-:Y:S01]  /*2e00*/  VIADD R26, R26, 0x8 ;  /* 0x000000081a1a7836 */ /* 0x000fe20000000000 */
[----:B------:R-:W2:Y:S01]  /*2e10*/  LDS R29, [R18+0x8] ;  /* 0x00000800121d7984 */ /* 0x000ea20000000800 */
[----:B------:R-:W-:-:S03]  /*2e20*/  VIADD R27, R27, 0x8 ;  /* 0x000000081b1b7836 */ /* 0x000fc60000000000 */
[----:B------:R-:W3:Y:S04]  /*2e30*/  LDS R31, [R18+0xc] ;  /* 0x00000c00121f7984 */ /* 0x000ee80000000800 */
[----:B------:R-:W4:Y:S04]  /*2e40*/  LDS R33, [R18+0x10] ;  /* 0x0000100012217984 */ /* 0x000f280000000800 */
[----:B------:R-:W5:Y:S04]  /*2e50*/  LDS R35, [R18+0x14] ;  /* 0x0000140012237984 */ /* 0x000f680000000800 */
[----:B------:R-:W5:Y:S04]  /*2e60*/  LDS R37, [R18+0x18] ;  /* 0x0000180012257984 */ /* 0x000f680000000800 */
[----:B------:R-:W5:Y:S04]  /*2e70*/  LDS R22, [R18+0x1c] ;  /* 0x00001c0012167984 */ /* 0x000f680000000800 */
[----:B0-----:R0:W-:Y:S04]  /*2e80*/  STG.E desc[UR14][R14.64], R19 ;  /* 0x000000130e007986 */ /* 0x0011e8000c10190e */
[----:B-1----:R0:W-:Y:S04]  /*2e90*/  STG.E desc[UR14][R14.64+0x4], R23 ;  /* 0x000004170e007986 */ /* 0x0021e8000c10190e */
[----:B--2---:R0:W-:Y:S04]  /*2ea0*/  STG.E desc[UR14][R14.64+0x8], R29 ;  /* 0x0000081d0e007986 */ /* 0x0041e8000c10190e */
[----:B---3--:R0:W-:Y:S04]  /*2eb0*/  STG.E desc[UR14][R14.64+0xc], R31 ;  /* 0x00000c1f0e007986 */ /* 0x0081e8000c10190e */
[----:B----4-:R0:W-:Y:S04]  /*2ec0*/  STG.E desc[UR14][R16.64], R33 ;  /* 0x0000002110007986 */ /* 0x0101e8000c10190e */
[----:B-----5:R0:W-:Y:S04]  /*2ed0*/  STG.E desc[UR14][R16.64+0x4], R35 ;  /* 0x0000042310007986 */ /* 0x0201e8000c10190e */
[----:B------:R0:W-:Y:S04]  /*2ee0*/  STG.E desc[UR14][R16.64+0x8], R37 ;  /* 0x0000082510007986 */ /* 0x0001e8000c10190e */
[----:B------:R0:W-:Y:S02]  /*2ef0*/  STG.E desc[UR14][R16.64+0xc], R22 ;  /* 0x00000c1610007986 */ /* 0x0001e4000c10190e */
.L_x_46:
[----:B------:R-:W-:Y:S05]  /*2f00*/  BSYNC.RECONVERGENT B3 ;  /* 0x0000000000037941 */ /* 0x000fea0003800200 */
.L_x_45:
[----:B------:R-:W-:-:S13]  /*2f10*/  ISETP.LT.OR P0, PT, R26, R21, P0 ;  /* 0x000000151a00720c */ /* 0x000fda0000701670 */
[----:B------:R-:W-:Y:S05]  /*2f20*/  @!P0 BRA `(.L_x_39) ;  /* 0x0000000000f88947 */ /* 0x000fea0003800000 */
[----:B------:R-:W-:Y:S02]  /*2f30*/  IMAD R25, R26, 0x4, R25 ;  /* 0x000000041a197824 */ /* 0x000fe400078e0219 */
[----:B------:R-:W-:-:S03]  /*2f40*/  IMAD.WIDE.U32 R2, R27, 0x4, R2 ;  /* 0x000000041b027825 */ /* 0x000fc600078e0002 */
[----:B0-----:R-:W0:Y:S04]  /*2f50*/  LDS R15, [R25] ;  /* 0x00000000190f7984 */ /* 0x001e280000000800 */
[----:B------:R-:W1:Y:S04]  /*2f60*/  LDS R17, [R25+0x4] ;  /* 0x0000040019117984 */ /* 0x000e680000000800 */
[----:B------:R-:W2:Y:S04]  /*2f70*/  LDS R19, [R25+0x8] ;  /* 0x0000080019137984 */ /* 0x000ea80000000800 */
[----:B------:R-:W3:Y:S04]  /*2f80*/  LDS R21, [R25+0xc] ;  /* 0x00000c0019157984 */ /* 0x000ee80000000800 */
[----:B0-----:R4:W-:Y:S04]  /*2f90*/  STG.E desc[UR14][R2.64], R15 ;  /* 0x0000000f02007986 */ /* 0x0019e8000c10190e */
[----:B-1----:R4:W-:Y:S04]  /*2fa0*/  STG.E desc[UR14][R2.64+0x4], R17 ;  /* 0x0000041102007986 */ /* 0x0029e8000c10190e */
[----:B--2---:R4:W-:Y:S04]  /*2fb0*/  STG.E desc[UR14][R2.64+0x8], R19 ;  /* 0x0000081302007986 */ /* 0x0049e8000c10190e */
[----:B---3--:R4:W-:Y:S01]  /*2fc0*/  STG.E desc[UR14][R2.64+0xc], R21 ;  /* 0x00000c1502007986 */ /* 0x0089e2000c10190e */
[----:B------:R-:W-:Y:S05]  /*2fd0*/  BRA `(.L_x_39) ;  /* 0x0000000000cc7947 */ /* 0x000fea0003800000 */
.L_x_38:
[----:B------:R-:W-:-:S13]  /*2fe0*/  ISETP.GE.AND P0, PT, R27, R26, PT ;  /* 0x0000001a1b00720c */ /* 0x000fda0003f06270 */
[----:B------:R-:W-:Y:S05]  /*2ff0*/  @P0 BRA `(.L_x_39) ;  /* 0x0000000000c40947 */ /* 0x000fea0003800000 */
[----:B------:R-:W-:Y:S01]  /*3000*/  IMAD.IADD R14, R26, 0x1, -R27 ;  /* 0x000000011a0e7824 */ /* 0x000fe200078e0a1b */
[----:B------:R-:W-:Y:S01]  /*3010*/  BSSY.RECONVERGENT B3, `(.L_x_47) ;  /* 0x000001a000037945 */ /* 0x000fe20003800200 */
[----:B------:R-:W-:-:S03]  /*3020*/  PLOP3.LUT P0, PT, PT, PT, PT, 0x80, 0x8 ;  /* 0x000000000008781c */ /* 0x000fc60003f0f070 */
[----:B------:R-:W-:-:S13]  /*3030*/  ISETP.GT.AND P1, PT, R14, 0x3, PT ;  /* 0x000000030e00780c */ /* 0x000fda0003f24270 */
[----:B------:R-:W-:Y:S05]  /*3040*/  @!P1 BRA `(.L_x_48) ;  /* 0x0000000000589947 */ /* 0x000fea0003800000 */
[----:B------:R-:W-:Y:S01]  /*3050*/  PLOP3.LUT P0, PT, PT, PT, PT, 0x8, 0x80 ;  /* 0x000000000080781c */ /* 0x000fe20003f0e170 */
[----:B------:R-:W-:-:S12]  /*3060*/  VIADD R30, R26, 0xfffffffd ;  /* 0xfffffffd1a1e7836 */ /* 0x000fd80000000000 */
.L_x_49:
[----:B------:R-:W-:Y:S02]  /*3070*/  IMAD R32, R27, 0x4, R28 ;  /* 0x000000041b207824 */ /* 0x000fe400078e021c */
[C---:B0-----:R-:W-:Y:S02]  /*3080*/  VIADD R17, R29.reuse, 0x1 ;  /* 0x000000011d117836 */ /* 0x041fe40000000000 */
[C---:B------:R-:W-:Y:S01]  /*3090*/  VIADD R19, R29.reuse, 0x2 ;  /* 0x000000021d137836 */ /* 0x040fe20000000000 */
[----:B------:R-:W0:Y:S01]  /*30a0*/  LDS R21, [R32] ;  /* 0x0000000020157984 */ /* 0x000e220000000800 */
[C---:B------:R-:W-:Y:S02]  /*30b0*/  VIADD R23, R29.reuse, 0x3 ;  /* 0x000000031d177836 */ /* 0x040fe40000000000 */
[--C-:B------:R-:W-:Y:S01]  /*30c0*/  IMAD.WIDE.U32 R14, R29, 0x4, R2.reuse ;  /* 0x000000041d0e7825 */ /* 0x100fe200078e0002 */
[----:B------:R-:W1:Y:S03]  /*30d0*/  LDS R25, [R32+0x4] ;  /* 0x0000040020197984 */ /* 0x000e660000000800 */
[--C-:B------:R-:W-:Y:S01]  /*30e0*/  IMAD.WIDE.U32 R16, R17, 0x4, R2.reuse ;  /* 0x0000000411107825 */ /* 0x100fe200078e0002 */
[----:B------:R-:W2:Y:S03]  /*30f0*/  LDS R31, [R32+0x8] ;  /* 0x00000800201f7984 */ /* 0x000ea60000000800 */
[--C-:B------:R-:W-:Y:S01]  /*3100*/  IMAD.WIDE.U32 R18, R19, 0x4, R2.reuse ;  /* 0x0000000413127825 */ /* 0x100fe200078e0002 */
[----:B------:R-:W3:Y:S03]  /*3110*/  LDS R33, [R32+0xc] ;  /* 0x00000c0020217984 */ /* 0x000ee60000000800 */
[----:B------:R-:W-:-:S04]  /*3120*/  IMAD.WIDE.U32 R22, R23, 0x4, R2 ;  /* 0x0000000417167825 */ /* 0x000fc800078e0002 */
[----:B------:R-:W-:Y:S02]  /*3130*/  VIADD R27, R27, 0x4 ;  /* 0x000000041b1b7836 */ /* 0x000fe40000000000 */
[----:B------:R-:W-:-:S03]  /*3140*/  VIADD R29, R29, 0x4 ;  /* 0x000000041d1d7836 */ /* 0x000fc60000000000 */
[----:B------:R-:W-:Y:S01]  /*3150*/  ISETP.GE.AND P1, PT, R27, R30, PT ;  /* 0x0000001e1b00720c */ /* 0x000fe20003f26270 */
[----:B0-----:R0:W-:Y:S04]  /*3160*/  STG.E desc[UR14][R14.64], R21 ;  /* 0x000000150e007986 */ /* 0x0011e8000c10190e */
[----:B-1----:R0:W-:Y:S04]  /*3170*/  STG.E desc[UR14][R16.64], R25 ;  /* 0x0000001910007986 */ /* 0x0021e8000c10190e */
[----:B--2---:R0:W-:Y:S04]  /*3180*/  STG.E desc[UR14][R18.64], R31 ;  /* 0x0000001f12007986 */ /* 0x0041e8000c10190e */
[----:B---3--:R0:W-:Y:S01]  /*3190*/  STG.E desc[UR14][R22.64], R33 ;  /* 0x0000002116007986 */ /* 0x0081e2000c10190e */
[----:B------:R-:W-:Y:S05]  /*31a0*/  @!P1 BRA `(.L_x_49) ;  /* 0xfffffffc00b09947 */ /* 0x000fea000383ffff */
.L_x_48:
[----:B------:R-:W-:Y:S05]  /*31b0*/  BSYNC.RECONVERGENT B3 ;  /* 0x0000000000037941 */ /* 0x000fea0003800200 */
.L_x_47:
[----:B0-----:R-:W-:Y:S01]  /*31c0*/  IMAD.IADD R14, R26, 0x1, -R27 ;  /* 0x000000011a0e7824 */ /* 0x001fe200078e0a1b */
[----:B------:R-:W-:Y:S04]  /*31d0*/  BSSY.RECONVERGENT B3, `(.L_x_50) ;  /* 0x000000e000037945 */ /* 0x000fe80003800200 */
[----:B------:R-:W-:-:S13]  /*31e0*/  ISETP.GT.AND P1, PT, R14, 0x1, PT ;  /* 0x000000010e00780c */ /* 0x000fda0003f24270 */
[----:B------:R-:W-:Y:S05]  /*31f0*/  @!P1 BRA `(.L_x_51) ;  /* 0x00000000002c9947 */ /* 0x000fea0003800000 */
[----:B------:R-:W-:Y:S01]  /*3200*/  IMAD R18, R27, 0x4, R28 ;  /* 0x000000041b127824 */ /* 0x000fe200078e021c */
[----:B------:R-:W-:Y:S01]  /*3210*/  PLOP3.LUT P0, PT, PT, PT, PT, 0x8, 0x80 ;  /* 0x000000000080781c */ /* 0x000fe20003f0e170 */
[C---:B------:R-:W-:Y:S02]  /*3220*/  VIADD R17, R29.reuse, 0x1 ;  /* 0x000000011d117836 */ /* 0x040fe40000000000 */
[--C-:B------:R-:W-:Y:S01]  /*3230*/  IMAD.WIDE.U32 R14, R29, 0x4, R2.reuse ;  /* 0x000000041d0e7825 */ /* 0x100fe200078e0002 */
[----:B------:R-:W0:Y:S03]  /*3240*/  LDS R19, [R18] ;  /* 0x0000000012137984 */ /* 0x000e260000000800 */
[----:B------:R-:W-:Y:S01]  /*3250*/  IMAD.WIDE.U32 R16, R17, 0x4, R2 ;  /* 0x0000000411107825 */ /* 0x000fe200078e0002 */
[----:B------:R-:W1:Y:S03]  /*3260*/  LDS R21, [R18+0x4] ;  /* 0x0000040012157984 */ /* 0x000e660000000800 */
[----:B------:R-:W-:-:S02]  /*3270*/  VIADD R27, R27, 0x2 ;  /* 0x000000021b1b7836 */ /* 0x000fc40000000000 */
[----:B------:R-:W-:Y:S01]  /*3280*/  VIADD R29, R29, 0x2 ;  /* 0x000000021d1d7836 */ /* 0x000fe20000000000 */
[----:B0-----:R0:W-:Y:S04]  /*3290*/  STG.E desc[UR14][R14.64], R19 ;  /* 0x000000130e007986 */ /* 0x0011e8000c10190e */
[----:B-1----:R0:W-:Y:S02]  /*32a0*/  STG.E desc[UR14][R16.64], R21 ;  /* 0x0000001510007986 */ /* 0x0021e4000c10190e */
.L_x_51:
[----:B------:R-:W-:Y:S05]  /*32b0*/  BSYNC.RECONVERGENT B3 ;  /* 0x0000000000037941 */ /* 0x000fea0003800200 */
.L_x_50:
[----:B------:R-:W-:-:S13]  /*32c0*/  ISETP.LT.OR P0, PT, R27, R26, P0 ;  /* 0x0000001a1b00720c */ /* 0x000fda0000701670 */
[----:B------:R-:W-:Y:S02]  /*32d0*/  @P0 IMAD R27, R27, 0x4, R28 ;  /* 0x000000041b1b0824 */ /* 0x000fe400078e021c */
[----:B------:R-:W-:-:S04]  /*32e0*/  @P0 IMAD.WIDE.U32 R2, R29, 0x4, R2 ;  /* 0x000000041d020825 */ /* 0x000fc800078e0002 */
[----:B------:R-:W1:Y:S04]  /*32f0*/  @P0 LDS R27, [R27] ;  /* 0x000000001b1b0984 */ /* 0x000e680000000800 */
[----:B-1----:R1:W-:Y:S02]  /*3300*/  @P0 STG.E desc[UR14][R2.64], R27 ;  /* 0x0000001b02000986 */ /* 0x0023e4000c10190e */
.L_x_39:
[----:B------:R-:W-:Y:S05]  /*3310*/  BSYNC.RECONVERGENT B2 ;  /* 0x0000000000027941 */ /* 0x000fea0003800200 */
.L_x_37:
[----:B------:R-:W-:Y:S01]  /*3320*/  BAR.SYNC.DEFER_BLOCKING 0x0 ;  /* 0x0000000000007b1d */ /* 0x000fe20000010000 */
[----:B------:R-:W-:Y:S01]  /*3330*/  ISETP.NE.AND P0, PT, R20, RZ, PT ;  /* 0x000000ff1400720c */ /* 0x000fe20003f05270 */
[----:B------:R-:W-:Y:S01]  /*3340*/  UIADD3 UR4, UPT, UPT, UR4, 0x400, URZ ;  /* 0x0000040004047890 */ /* 0x000fe2000fffe0ff */
[----:B------:R-:W-:-:S05]  /*3350*/  IMAD.IADD R13, R24, 0x1, R13 ;  /* 0x00000001180d7824 */ /* 0x000fca00078e020d */
[----:B0-----:R-:W-:-:S06]  /*3360*/  IADD3 R22, PT, PT, -R13, UR4, RZ ;  /* 0x000000040d167c10 */ /* 0x001fcc000fffe1ff */
[----:B------:R-:W-:Y:S05]  /*3370*/  @P0 BRA `(.L_x_52) ;  /* 0xffffffd800b00947 */ /* 0x000fea000383ffff */
[----:B------:R-:W-:Y:S05]  /*3380*/  EXIT ;  /* 0x000000000000794d */ /* 0x000fea0003800000 */
        .weak           $__internal_0_$__cuda_sm20_div_rn_f64_full
        .type           $__internal_0_$__cuda_sm20_div_rn_f64_full,@function
        .size           $__internal_0_$__cuda_sm20_div_rn_f64_full,($__internal_1_$__cuda_sm20_div_u16 - $__internal_0_$__cuda_sm20_div_rn_f64_full)
$__internal_0_$__cuda_sm20_div_rn_f64_full:
[C---:B------:R-:W-:Y:S01]  /*3390*/  FSETP.GEU.AND P0, PT, |R5|.reuse, 1.469367938527859385e-39, PT ;  /* 0x001000000500780b */ /* 0x040fe20003f0e200 */
[----:B------:R-:W-:Y:S01]  /*33a0*/  IMAD.MOV.U32 R8, RZ, RZ, 0x1 ;  /* 0x00000001ff087424 */ /* 0x000fe200078e00ff */
[C---:B------:R-:W-:Y:S01]  /*33b0*/  LOP3.LUT R2, R5.reuse, 0x800fffff, RZ, 0xc0, !PT ;  /* 0x800fffff05027812 */ /* 0x040fe200078ec0ff */
[----:B------:R-:W-:Y:S01]  /*33c0*/  IMAD.MOV.U32 R18, RZ, RZ, 0x1ca00000 ;  /* 0x1ca00000ff127424 */ /* 0x000fe200078e00ff */
[----:B------:R-:W-:Y:S02]  /*33d0*/  LOP3.LUT R14, R5, 0x7ff00000, RZ, 0xc0, !PT ;  /* 0x7ff00000050e7812 */ /* 0x000fe400078ec0ff */
[----:B------:R-:W-:Y:S01]  /*33e0*/  LOP3.LUT R3, R2, 0x3ff00000, RZ, 0xfc, !PT ;  /* 0x3ff0000002037812 */ /* 0x000fe200078efcff */
[----:B------:R-:W-:Y:S01]  /*33f0*/  IMAD.MOV.U32 R2, RZ, RZ, R4 ;  /* 0x000000ffff027224 */ /* 0x000fe200078e0004 */
[----:B------:R-:W-:-:S04]  /*3400*/  LOP3.LUT R17, R7, 0x7ff00000, RZ, 0xc0, !PT ;  /* 0x7ff0000007117812 */ /* 0x000fc800078ec0ff */
[----:B------:R-:W-:Y:S01]  /*3410*/  ISETP.GE.U32.AND P1, PT, R17, R14, PT ;  /* 0x0000000e1100720c */ /* 0x000fe20003f26070 */
[----:B------:R-:W-:Y:S01]  /*3420*/  @!P0 DMUL R2, R4, 8.98846567431157953865e+307 ;  /* 0x7fe0000004028828 */ /* 0x000fe20000000000 */
[----:B------:R-:W-:-:S05]  /*3430*/  IMAD.MOV.U32 R19, RZ, RZ, R17 ;  /* 0x000000ffff137224 */ /* 0x000fca00078e0011 */
[----:B------:R-:W0:Y:S02]  /*3440*/  MUFU.RCP64H R9, R3 ;  /* 0x0000000300097308 */ /* 0x000e240000001800 */
[----:B0-----:R-:W-:-:S08]  /*3450*/  DFMA R10, R8, -R2, 1 ;  /* 0x3ff00000080a742b */ /* 0x001fd00000000802 */
[----:B------:R-:W-:-:S08]  /*3460*/  DFMA R10, R10, R10, R10 ;  /* 0x0000000a0a0a722b */ /* 0x000fd0000000000a */
[----:B------:R-:W-:Y:S01]  /*3470*/  DFMA R10, R8, R10, R8 ;  /* 0x0000000a080a722b */ /* 0x000fe20000000008 */
[----:B------:R-:W-:Y:S01]  /*3480*/  SEL R9, R18, 0x63400000, !P1 ;  /* 0x6340000012097807 */ /* 0x000fe20004800000 */
[----:B------:R-:W-:Y:S01]  /*3490*/  IMAD.MOV.U32 R8, RZ, RZ, R6 ;  /* 0x000000ffff087224 */ /* 0x000fe200078e0006 */
[----:B------:R-:W-:Y:S02]  /*34a0*/  FSETP.GEU.AND P1, PT, |R7|, 1.469367938527859385e-39, PT ;  /* 0x001000000700780b */ /* 0x000fe40003f2e200 */
[----:B------:R-:W-:-:S03]  /*34b0*/  LOP3.LUT R9, R9, 0x800fffff, R7, 0xf8, !PT ;  /* 0x800fffff09097812 */ /* 0x000fc600078ef807 */
[----:B------:R-:W-:-:S08]  /*34c0*/  DFMA R12, R10, -R2, 1 ;  /* 0x3ff000000a0c742b */ /* 0x000fd00000000802 */
[----:B------:R-:W-:Y:S01]  /*34d0*/  DFMA R10, R10, R12, R10 ;  /* 0x0000000c0a0a722b */ /* 0x000fe2000000000a */
[----:B------:R-:W-:Y:S10]  /*34e0*/  @P1 BRA `(.L_x_53) ;  /* 0x0000000000201947 */ /* 0x000ff40003800000 */
[----:B------:R-:W-:-:S04]  /*34f0*/  LOP3.LUT R12, R5, 0x7ff00000, RZ, 0xc0, !PT ;  /* 0x7ff00000050c7812 */ /* 0x000fc800078ec0ff */
[----:B------:R-:W-:Y:S01]  /*3500*/  ISETP.GE.U32.AND P1, PT, R17, R12, PT ;  /* 0x0000000c1100720c */ /* 0x000fe20003f26070 */
[----:B------:R-:W-:-:S03]  /*3510*/  IMAD.MOV.U32 R12, RZ, RZ, RZ ;  /* 0x000000ffff0c7224 */ /* 0x000fc600078e00ff */
[----:B------:R-:W-:-:S04]  /*3520*/  SEL R13, R18, 0x63400000, !P1 ;  /* 0x63400000120d7807 */ /* 0x000fc80004800000 */
[----:B------:R-:W-:-:S04]  /*3530*/  LOP3.LUT R13, R13, 0x80000000, R7, 0xf8, !PT ;  /* 0x800000000d0d7812 */ /* 0x000fc800078ef807 */
[----:B------:R-:W-:-:S06]  /*3540*/  LOP3.LUT R13, R13, 0x100000, RZ, 0xfc, !PT ;  /* 0x001000000d0d7812 */ /* 0x000fcc00078efcff */
[----:B------:R-:W-:-:S10]  /*3550*/  DFMA R8, R8, 2, -R12 ;  /* 0x400000000808782b */ /* 0x000fd4000000080c */
[----:B------:R-:W-:-:S07]  /*3560*/  LOP3.LUT R19, R9, 0x7ff00000, RZ, 0xc0, !PT ;  /* 0x7ff0000009137812 */ /* 0x000fce00078ec0ff */
.L_x_53:
[----:B------:R-:W-:Y:S01]  /*3570*/  IMAD.MOV.U32 R16, RZ, RZ, R14 ;  /* 0x000000ffff107224 */ /* 0x000fe200078e000e */
[----:B------:R-:W-:Y:S01]  /*3580*/  @!P0 LOP3.LUT R16, R3, 0x7ff00000, RZ, 0xc0, !PT ;  /* 0x7ff0000003108812 */ /* 0x000fe200078ec0ff */
[----:B------:R-:W-:Y:S01]  /*3590*/  VIADD R20, R19, 0xffffffff ;  /* 0xffffffff13147836 */ /* 0x000fe20000000000 */
[----:B------:R-:W-:-:S03]  /*35a0*/  DMUL R12, R10, R8 ;  /* 0x000000080a0c7228 */ /* 0x000fc60000000000 */
[----:B------:R-:W-:Y:S01]  /*35b0*/  VIADD R21, R16, 0xffffffff ;  /* 0xffffffff10157836 */ /* 0x000fe20000000000 */
[----:B------:R-:W-:-:S04]  /*35c0*/  ISETP.GT.U32.AND P0, PT, R20, 0x7feffffe, PT ;  /* 0x7feffffe1400780c */ /* 0x000fc80003f04070 */
[----:B------:R-:W-:Y:S01]  /*35d0*/  ISETP.GT.U32.OR P0, PT, R21, 0x7feffffe, P0 ;  /* 0x7feffffe1500780c */ /* 0x000fe20000704470 */
[----:B------:R-:W-:-:S08]  /*35e0*/  DFMA R14, R12, -R2, R8 ;  /* 0x800000020c0e722b */ /* 0x000fd00000000008 */
[----:B------:R-:W-:-:S04]  /*35f0*/  DFMA R10, R10, R14, R12 ;  /* 0x0000000e0a0a722b */ /* 0x000fc8000000000c */
[----:B------:R-:W-:Y:S07]  /*3600*/  @P0 BRA `(.L_x_54) ;  /* 0x00000000006c0947 */ /* 0x000fee0003800000 */
[----:B------:R-:W-:-:S04]  /*3610*/  LOP3.LUT R12, R5, 0x7ff00000, RZ, 0xc0, !PT ;  /* 0x7ff00000050c7812 */ /* 0x000fc800078ec0ff */
[CC--:B------:R-:W-:Y:S02]  /*3620*/  VIADDMNMX R6, R17.reuse, -R12.reuse, 0xb9600000, !PT ;  /* 0xb960000011067446 */ /* 0x0c0fe4000780090c */
[----:B------:R-:W-:Y:S02]  /*3630*/  ISETP.GE.U32.AND P0, PT, R17, R12, PT ;  /* 0x0000000c1100720c */ /* 0x000fe40003f06070 */
[----:B------:R-:W-:Y:S02]  /*3640*/  VIMNMX R6, PT, PT, R6, 0x46a00000, PT ;  /* 0x46a0000006067848 */ /* 0x000fe40003fe0100 */
[----:B------:R-:W-:-:S05]  /*3650*/  SEL R7, R18, 0x63400000, !P0 ;  /* 0x6340000012077807 */ /* 0x000fca0004000000 */
[----:B------:R-:W-:Y:S02]  /*3660*/  IMAD.IADD R14, R6, 0x1, -R7 ;  /* 0x00000001060e7824 */ /* 0x000fe400078e0a07 */
[----:B------:R-:W-:Y:S02]  /*3670*/  IMAD.MOV.U32 R6, RZ, RZ, RZ ;  /* 0x000000ffff067224 */ /* 0x000fe400078e00ff */
[----:B------:R-:W-:-:S06]  /*3680*/  VIADD R7, R14, 0x7fe00000 ;  /* 0x7fe000000e077836 */ /* 0x000fcc0000000000 */
[----:B------:R-:W-:-:S10]  /*3690*/  DMUL R12, R10, R6 ;  /* 0x000000060a0c7228 */ /* 0x000fd40000000000 */
[----:B------:R-:W-:-:S13]  /*36a0*/  FSETP.GTU.AND P0, PT, |R13|, 1.469367938527859385e-39, PT ;  /* 0x001000000d00780b */ /* 0x000fda0003f0c200 */
[----:B------:R-:W-:Y:S05]  /*36b0*/  @P0 BRA `(.L_x_55) ;  /* 0x0000000000940947 */ /* 0x000fea0003800000 */
[----:B------:R-:W-:Y:S01]  /*36c0*/  DFMA R2, R10, -R2, R8 ;  /* 0x800000020a02722b */ /* 0x000fe20000000008 */
[----:B------:R-:W-:-:S09]  /*36d0*/  IMAD.MOV.U32 R6, RZ, RZ, RZ ;  /* 0x000000ffff067224 */ /* 0x000fd200078e00ff */
[C---:B------:R-:W-:Y:S02]  /*36e0*/  FSETP.NEU.AND P0, PT, R3.reuse, RZ, PT ;  /* 0x000000ff0300720b */ /* 0x040fe40003f0d000 */
[----:B------:R-:W-:-:S04]  /*36f0*/  LOP3.LUT R5, R3, 0x80000000, R5, 0x48, !PT ;  /* 0x8000000003057812 */ /* 0x000fc800078e4805 */
[----:B------:R-:W-:-:S07]  /*3700*/  LOP3.LUT R7, R5, R7, RZ, 0xfc, !PT ;  /* 0x0000000705077212 */ /* 0x000fce00078efcff */
[----:B------:R-:W-:Y:S05]  /*3710*/  @!P0 BRA `(.L_x_55) ;  /* 0x00000000007c8947 */ /* 0x000fea0003800000 */
[----:B------:R-:W-:Y:S01]  /*3720*/  IMAD.MOV R3, RZ, RZ, -R14 ;  /* 0x000000ffff037224 */ /* 0x000fe200078e0a0e */
[----:B------:R-:W-:Y:S01]  /*3730*/  DMUL.RP R6, R10, R6 ;  /* 0x000000060a067228 */ /* 0x000fe20000008000 */
[----:B------:R-:W-:-:S06]  /*3740*/  IMAD.MOV.U32 R2, RZ, RZ, RZ ;  /* 0x000000ffff027224 */ /* 0x000fcc00078e00ff */
[----:B------:R-:W-:-:S03]  /*3750*/  DFMA R2, R12, -R2, R10 ;  /* 0x800000020c02722b */ /* 0x000fc6000000000a */
[----:B------:R-:W-:-:S03]  /*3760*/  LOP3.LUT R5, R7, R5, RZ, 0x3c, !PT ;  /* 0x0000000507057212 */ /* 0x000fc600078e3cff */
[----:B------:R-:W-:-:S04]  /*3770*/  IADD3 R2, PT, PT, -R14, -0x43300000, RZ ;  /* 0xbcd000000e027810 */ /* 0x000fc80007ffe1ff */
[----:B------:R-:W-:-:S04]  /*3780*/  FSETP.NEU.AND P0, PT, |R3|, R2, PT ;  /* 0x000000020300720b */ /* 0x000fc80003f0d200 */
[----:B------:R-:W-:Y:S02]  /*3790*/  FSEL R12, R6, R12, !P0 ;  /* 0x0000000c060c7208 */ /* 0x000fe40004000000 */
[----:B------:R-:W-:Y:S01]  /*37a0*/  FSEL R13, R5, R13, !P0 ;  /* 0x0000000d050d7208 */ /* 0x000fe20004000000 */
[----:B------:R-:W-:Y:S06]  /*37b0*/  BRA `(.L_x_55) ;  /* 0x0000000000547947 */ /* 0x000fec0003800000 */
.L_x_54:
[----:B------:R-:W-:-:S14]  /*37c0*/  DSETP.NAN.AND P0, PT, R6, R6, PT ;  /* 0x000000060600722a */ /* 0x000fdc0003f08000 */
[----:B------:R-:W-:Y:S05]  /*37d0*/  @P0 BRA `(.L_x_56) ;  /* 0x0000000000440947 */ /* 0x000fea0003800000 */
[----:B------:R-:W-:-:S14]  /*37e0*/  DSETP.NAN.AND P0, PT, R4, R4, PT ;  /* 0x000000040400722a */ /* 0x000fdc0003f08000 */
[----:B------:R-:W-:Y:S05]  /*37f0*/  @P0 BRA `(.L_x_57) ;  /* 0x0000000000300947 */ /* 0x000fea0003800000 */
[----:B------:R-:W-:Y:S01]  /*3800*/  ISETP.NE.AND P0, PT, R19, R16, PT ;  /* 0x000000101300720c */ /* 0x000fe20003f05270 */
[----:B------:R-:W-:Y:S02]  /*3810*/  IMAD.MOV.U32 R12, RZ, RZ, 0x0 ;  /* 0x00000000ff0c7424 */ /* 0x000fe400078e00ff */
[----:B------:R-:W-:-:S10]  /*3820*/  IMAD.MOV.U32 R13, RZ, RZ, -0x80000 ;  /* 0xfff80000ff0d7424 */ /* 0x000fd400078e00ff */
[----:B------:R-:W-:Y:S05]  /*3830*/  @!P0 BRA `(.L_x_55) ;  /* 0x0000000000348947 */ /* 0x000fea0003800000 */
[----:B------:R-:W-:Y:S02]  /*3840*/  ISETP.NE.AND P0, PT, R19, 0x7ff00000, PT ;  /* 0x7ff000001300780c */ /* 0x000fe40003f05270 */
[----:B------:R-:W-:Y:S02]  /*3850*/  LOP3.LUT R13, R7, 0x80000000, R5, 0x48, !PT ;  /* 0x80000000070d7812 */ /* 0x000fe400078e4805 */
[----:B------:R-:W-:-:S13]  /*3860*/  ISETP.EQ.OR P0, PT, R16, RZ, !P0 ;  /* 0x000000ff1000720c */ /* 0x000fda0004702670 */
[----:B------:R-:W-:Y:S01]  /*3870*/  @P0 LOP3.LUT R2, R13, 0x7ff00000, RZ, 0xfc, !PT ;  /* 0x7ff000000d020812 */ /* 0x000fe200078efcff */
[----:B------:R-:W-:Y:S02]  /*3880*/  @!P0 IMAD.MOV.U32 R12, RZ, RZ, RZ ;  /* 0x000000ffff0c8224 */ /* 0x000fe400078e00ff */
[----:B------:R-:W-:Y:S02]  /*3890*/  @P0 IMAD.MOV.U32 R12, RZ, RZ, RZ ;  /* 0x000000ffff0c0224 */ /* 0x000fe400078e00ff */
[----:B------:R-:W-:Y:S01]  /*38a0*/  @P0 IMAD.MOV.U32 R13, RZ, RZ, R2 ;  /* 0x000000ffff0d0224 */ /* 0x000fe200078e0002 */
[----:B------:R-:W-:Y:S06]  /*38b0*/  BRA `(.L_x_55) ;  /* 0x0000000000147947 */ /* 0x000fec0003800000 */
.L_x_57:
[----:B------:R-:W-:Y:S01]  /*38c0*/  LOP3.LUT R13, R5, 0x80000, RZ, 0xfc, !PT ;  /* 0x00080000050d7812 */ /* 0x000fe200078efcff */
[----:B------:R-:W-:Y:S01]  /*38d0*/  IMAD.MOV.U32 R12, RZ, RZ, R4 ;  /* 0x000000ffff0c7224 */ /* 0x000fe200078e0004 */
[----:B------:R-:W-:Y:S06]  /*38e0*/  BRA `(.L_x_55) ;  /* 0x0000000000087947 */ /* 0x000fec0003800000 */
.L_x_56:
[----:B------:R-:W-:Y:S01]  /*38f0*/  LOP3.LUT R13, R7, 0x80000, RZ, 0xfc, !PT ;  /* 0x00080000070d7812 */ /* 0x000fe200078efcff */
[----:B------:R-:W-:-:S07]  /*3900*/  IMAD.MOV.U32 R12, RZ, RZ, R6 ;  /* 0x000000ffff0c7224 */ /* 0x000fce00078e0006 */
.L_x_55:
[----:B------:R-:W-:Y:S02]  /*3910*/  IMAD.MOV.U32 R2, RZ, RZ, R0 ;  /* 0x000000ffff027224 */ /* 0x000fe400078e0000 */
[----:B------:R-:W-:-:S04]  /*3920*/  IMAD.MOV.U32 R3, RZ, RZ, 0x0 ;  /* 0x00000000ff037424 */ /* 0x000fc800078e00ff */
[----:B------:R-:W-:Y:S05]  /*3930*/  RET.REL.NODEC R2 `(_Z15merge_tiled_gpuPKiiS0_iPi) ;  /* 0xffffffc402b07950 */ /* 0x000fea0003c3ffff */
        .weak           $__internal_1_$__cuda_sm20_div_u16
        .type           $__internal_1_$__cuda_sm20_div_u16,@function
        .size           $__internal_1_$__cuda_sm20_div_u16,($__internal_2_$__cuda_sm20_div_u64 - $__internal_1_$__cuda_sm20_div_u16)
$__internal_1_$__cuda_sm20_div_u16:
[----:B------:R-:W0:Y:S01]  /*3940*/  I2F.U16 R2, UR9 ;  /* 0x0000000900027d06 */ /* 0x000e220008101000 */
[----:B------:R-:W-:Y:S01]  /*3950*/  IMAD.MOV.U32 R3, RZ, RZ, 0x4b800000 ;  /* 0x4b800000ff037424 */ /* 0x000fe200078e00ff */
[----:B------:R-:W-:Y:S01]  /*3960*/  UISETP.NE.U32.AND UP0, UPT, UR9, URZ, UPT ;  /* 0x000000ff0900728c */ /* 0x000fe2000bf05070 */
[C---:B0-----:R-:W-:Y:S02]  /*3970*/  FSETP.GEU.AND P1, PT, |R2|.reuse, 1.175494350822287508e-38, PT ;  /* 0x008000000200780b */ /* 0x041fe40003f2e200 */
[----:B------:R-:W-:Y:S02]  /*3980*/  FSETP.GT.AND P0, PT, |R2|, 8.50705917302346158658e+37, PT ;  /* 0x7e8000000200780b */ /* 0x000fe40003f04200 */
[----:B------:R-:W-:-:S04]  /*3990*/  FSEL R3, R3, 1, !P1 ;  /* 0x3f80000003037808 */ /* 0x000fc80004800000 */
[----:B------:R-:W-:-:S05]  /*39a0*/  FSEL R3, R3, 0.25, !P0 ;  /* 0x3e80000003037808 */ /* 0x000fca0004000000 */
[----:B------:R-:W-:-:S04]  /*39b0*/  FMUL R13, R2, R3 ;  /* 0x00000003020d7220 */ /* 0x000fc80000400000 */
[----:B------:R-:W0:Y:S02]  /*39c0*/  MUFU.RCP R2, R13 ;  /* 0x0000000d00027308 */ /* 0x000e240000001000 */
[----:B0-----:R-:W-:Y:S01]  /*39d0*/  FMUL R3, R3, R2 ;  /* 0x0000000203037220 */ /* 0x001fe20000400000 */
[----:B------:R-:W-:-:S03]  /*39e0*/  I2FP.F32.U32.RZ R2, 0x400 ;  /* 0x0000040000027845 */ /* 0x000fc6000020d000 */
[----:B------:R-:W-:-:S04]  /*39f0*/  VIADD R3, R3, 0x2 ;  /* 0x0000000203037836 */ /* 0x000fc80000000000 */
[----:B------:R-:W-:Y:S01]  /*3a00*/  FMUL.RZ R14, R2, R3 ;  /* 0x00000003020e7220 */ /* 0x000fe2000040c000 */
[----:B------:R-:W-:Y:S02]  /*3a10*/  IMAD.MOV.U32 R2, RZ, RZ, R15 ;  /* 0x000000ffff027224 */ /* 0x000fe400078e000f */
[----:B------:R-:W-:-:S03]  /*3a20*/  IMAD.MOV.U32 R3, RZ, RZ, 0x0 ;  /* 0x00000000ff037424 */ /* 0x000fc600078e00ff */
[----:B------:R-:W0:Y:S02]  /*3a30*/  F2I.U32.TRUNC.NTZ R14, R14 ;  /* 0x0000000e000e7305 */ /* 0x000e24000020f000 */
[----:B0-----:R-:W-:-:S13]  /*3a40*/  R2UR UR4, R14 ;  /* 0x000000000e0472ca */ /* 0x001fda00000e0000 */
[----:B------:R-:W-:-:S07]  /*3a50*/  ULOP3.LUT UR9, UR4, 0xffff, URZ, 0xc0, !UPT ;  /* 0x0000ffff04097892 */ /* 0x000fce000f8ec0ff */
[----:B------:R-:W-:Y:S01]  /*3a60*/  @!UP0 UMOV UR9, 0xffffffff ;  /* 0xffffffff00098882 */ /* 0x000fe20000000000 */
[----:B------:R-:W-:Y:S05]  /*3a70*/  RET.REL.NODEC R2 `(_Z15merge_tiled_gpuPKiiS0_iPi) ;  /* 0xffffffc402607950 */ /* 0x000fea0003c3ffff */
        .weak           $__internal_2_$__cuda_sm20_div_u64
        .type           $__internal_2_$__cuda_sm20_div_u64,@function
        .size           $__internal_2_$__cuda_sm20_div_u64,(.L_x_61 - $__internal_2_$__cuda_sm20_div_u64)
$__internal_2_$__cuda_sm20_div_u64:
[----:B------:R-:W-:Y:S01]  /*3a80*/  UMOV UR4, UR8 ;  /* 0x0000000800047c82 */ /* 0x000fe20008000000 */
[----:B------:R-:W-:Y:S02]  /*3a90*/  UMOV UR5, URZ ;  /* 0x000000ff00057c82 */ /* 0x000fe40008000000 */
[----:B------:R-:W0:Y:S08]  /*3aa0*/  I2F.U64.RP R9, UR4 ;  /* 0x0000000400097d12 */ /* 0x000e300008309000 */
[----:B0-----:R-:W0:Y:S02]  /*3ab0*/  MUFU.RCP R9, R9 ;  /* 0x0000000900097308 */ /* 0x001e240000001000 */
[----:B0-----:R-:W-:-:S06]  /*3ac0*/  VIADD R10, R9, 0x1ffffffe ;  /* 0x1ffffffe090a7836 */ /* 0x001fcc0000000000 */
[----:B------:R-:W0:Y:S02]  /*3ad0*/  F2I.U64.TRUNC R10, R10 ;  /* 0x0000000a000a7311 */ /* 0x000e24000020d800 */
[----:B0-----:R-:W-:-:S04]  /*3ae0*/  IMAD.WIDE.U32 R12, R10, UR8, RZ ;  /* 0x000000080a0c7c25 */ /* 0x001fc8000f8e00ff */
[----:B------:R-:W-:Y:S01]  /*3af0*/  IMAD R13, R11, UR8, R13 ;  /* 0x000000080b0d7c24 */ /* 0x000fe2000f8e020d */
[----:B------:R-:W-:-:S05]  /*3b00*/  IADD3 R15, P0, PT, RZ, -R12, RZ ;  /* 0x8000000cff0f7210 */ /* 0x000fca0007f1e0ff */
[----:B------:R-:W-:-:S04]  /*3b10*/  IMAD.HI.U32 R12, R10, R15, RZ ;  /* 0x0000000f0a0c7227 */ /* 0x000fc800078e00ff */
[----:B------:R-:W-:Y:S02]  /*3b20*/  IMAD.X R17, RZ, RZ, ~R13, P0 ;  /* 0x000000ffff117224 */ /* 0x000fe400000e0e0d */
[----:B------:R-:W-:Y:S02]  /*3b30*/  IMAD.MOV.U32 R13, RZ, RZ, R10 ;  /* 0x000000ffff0d7224 */ /* 0x000fe400078e000a */
[-C--:B------:R-:W-:Y:S02]  /*3b40*/  IMAD R19, R11, R17.reuse, RZ ;  /* 0x000000110b137224 */ /* 0x080fe400078e02ff */
[----:B------:R-:W-:-:S04]  /*3b50*/  IMAD.WIDE.U32 R12, P0, R10, R17, R12 ;  /* 0x000000110a0c7225 */ /* 0x000fc8000780000c */
[----:B------:R-:W-:-:S04]  /*3b60*/  IMAD.HI.U32 R9, R11, R17, RZ ;  /* 0x000000110b097227 */ /* 0x000fc800078e00ff */
[----:B------:R-:W-:-:S04]  /*3b70*/  IMAD.HI.U32 R12, P1, R11, R15, R12 ;  /* 0x0000000f0b0c7227 */ /* 0x000fc8000782000c */
[----:B------:R-:W-:Y:S01]  /*3b80*/  IMAD.X R9, R9, 0x1, R11, P0 ;  /* 0x0000000109097824 */ /* 0x000fe200000e060b */
[----:B------:R-:W-:-:S04]  /*3b90*/  IADD3 R13, P2, PT, R19, R12, RZ ;  /* 0x0000000c130d7210 */ /* 0x000fc80007f5e0ff */
[----:B------:R-:W-:Y:S01]  /*3ba0*/  IADD3.X R9, PT, PT, RZ, RZ, R9, P2, P1 ;  /* 0x000000ffff097210 */ /* 0x000fe200017e2409 */
[----:B------:R-:W-:-:S03]  /*3bb0*/  IMAD.WIDE.U32 R10, R13, UR8, RZ ;  /* 0x000000080d0a7c25 */ /* 0x000fc6000f8e00ff */
[----:B------:R-:W-:Y:S01]  /*3bc0*/  IADD3 R15, P0, PT, RZ, -R10, RZ ;  /* 0x8000000aff0f7210 */ /* 0x000fe20007f1e0ff */
[----:B------:R-:W-:-:S04]  /*3bd0*/  IMAD R10, R9, UR8, R11 ;  /* 0x00000008090a7c24 */ /* 0x000fc8000f8e020b */
[----:B------:R-:W-:-:S04]  /*3be0*/  IMAD.HI.U32 R12, R13, R15, RZ ;  /* 0x0000000f0d0c7227 */ /* 0x000fc800078e00ff */
[----:B------:R-:W-:-:S04]  /*3bf0*/  IMAD.X R10, RZ, RZ, ~R10, P0 ;  /* 0x000000ffff0a7224 */ /* 0x000fc800000e0e0a */
[----:B------:R-:W-:-:S04]  /*3c00*/  IMAD.WIDE.U32 R12, P0, R13, R10, R12 ;  /* 0x0000000a0d0c7225 */ /* 0x000fc8000780000c */
[C---:B------:R-:W-:Y:S02]  /*3c10*/  IMAD R11, R9.reuse, R10, RZ ;  /* 0x0000000a090b7224 */ /* 0x040fe400078e02ff */
[----:B------:R-:W-:-:S04]  /*3c20*/  IMAD.HI.U32 R12, P1, R9, R15, R12 ;  /* 0x0000000f090c7227 */ /* 0x000fc8000782000c */
[----:B------:R-:W-:Y:S01]  /*3c30*/  IMAD.HI.U32 R10, R9, R10, RZ ;  /* 0x0000000a090a7227 */ /* 0x000fe200078e00ff */
[----:B------:R-:W-:-:S03]  /*3c40*/  IADD3 R12, P2, PT, R11, R12, RZ ;  /* 0x0000000c0b0c7210 */ /* 0x000fc60007f5e0ff */
[----:B------:R-:W-:Y:S02]  /*3c50*/  IMAD.X R9, R10, 0x1, R9, P0 ;  /* 0x000000010a097824 */ /* 0x000fe400000e0609 */
[----:B------:R-:W-:-:S03]  /*3c60*/  IMAD.HI.U32 R10, R12, R3, RZ ;  /* 0x000000030c0a7227 */ /* 0x000fc600078e00ff */
[----:B------:R-:W-:Y:S01]  /*3c70*/  IADD3.X R14, PT, PT, RZ, RZ, R9, P2, P1 ;  /* 0x000000ffff0e7210 */ /* 0x000fe200017e2409 */
[----:B------:R-:W-:Y:S02]  /*3c80*/  IMAD.MOV.U32 R11, RZ, RZ, RZ ;  /* 0x000000ffff0b7224 */ /* 0x000fe400078e00ff */
[----:B------:R-:W-:-:S04]  /*3c90*/  IMAD.WIDE.U32 R10, R12, R7, R10 ;  /* 0x000000070c0a7225 */ /* 0x000fc800078e000a */
[C---:B------:R-:W-:Y:S02]  /*3ca0*/  IMAD R13, R14.reuse, R7, RZ ;  /* 0x000000070e0d7224 */ /* 0x040fe400078e02ff */
[----:B------:R-:W-:-:S04]  /*3cb0*/  IMAD.HI.U32 R10, P0, R14, R3, R10 ;  /* 0x000000030e0a7227 */ /* 0x000fc8000780000a */
[----:B------:R-:W-:Y:S01]  /*3cc0*/  IMAD.HI.U32 R9, R14, R7, RZ ;  /* 0x000000070e097227 */ /* 0x000fe200078e00ff */
[----:B------:R-:W-:-:S03]  /*3cd0*/  IADD3 R12, P1, PT, R13, R10, RZ ;  /* 0x0000000a0d0c7210 */ /* 0x000fc60007f3e0ff */
[----:B------:R-:W-:Y:S02]  /*3ce0*/  IMAD.X R9, RZ, RZ, R9, P0 ;  /* 0x000000ffff097224 */ /* 0x000fe400000e0609 */
[----:B------:R-:W-:-:S04]  /*3cf0*/  IMAD.WIDE.U32 R10, R12, UR8, RZ ;  /* 0x000000080c0a7c25 */ /* 0x000fc8000f8e00ff */
[----:B------:R-:W-:Y:S01]  /*3d00*/  IMAD.X R9, RZ, RZ, R9, P1 ;  /* 0x000000ffff097224 */ /* 0x000fe200008e0609 */
[----:B------:R-:W-:Y:S02]  /*3d10*/  IADD3 R16, P0, PT, -R10, R3, RZ ;  /* 0x000000030a107210 */ /* 0x000fe40007f1e1ff */
[----:B------:R-:W-:Y:S01]  /*3d20*/  IADD3 R3, P2, PT, R12, 0x1, RZ ;  /* 0x000000010c037810 */ /* 0x000fe20007f5e0ff */
[----:B------:R-:W-:-:S04]  /*3d30*/  IMAD R14, R9, UR8, R11 ;  /* 0x00000008090e7c24 */ /* 0x000fc8000f8e020b */
[----:B------:R-:W-:Y:S01]  /*3d40*/  IMAD.X R14, R7, 0x1, ~R14, P0 ;  /* 0x00000001070e7824 */ /* 0x000fe200000e0e0e */
[C---:B------:R-:W-:Y:S01]  /*3d50*/  ISETP.GE.U32.AND P0, PT, R16.reuse, UR8, PT ;  /* 0x0000000810007c0c */ /* 0x040fe2000bf06070 */
[----:B------:R-:W-:Y:S01]  /*3d60*/  IMAD.X R10, RZ, RZ, R9, P2 ;  /* 0x000000ffff0a7224 */ /* 0x000fe200010e0609 */
[----:B------:R-:W-:Y:S02]  /*3d70*/  IADD3 R7, P1, PT, R16, -UR8, RZ ;  /* 0x8000000810077c10 */ /* 0x000fe4000ff3e0ff */
[C---:B------:R-:W-:Y:S02]  /*3d80*/  ISETP.GE.U32.AND.EX P0, PT, R14.reuse, RZ, PT, P0 ;  /* 0x000000ff0e00720c */ /* 0x040fe40003f06100 */
[----:B------:R-:W-:Y:S02]  /*3d90*/  IADD3.X R11, PT, PT, R14, -0x1, RZ, P1, !PT ;  /* 0xffffffff0e0b7810 */ /* 0x000fe40000ffe4ff */
[----:B------:R-:W-:Y:S02]  /*3da0*/  SEL R12, R3, R12, P0 ;  /* 0x0000000c030c7207 */ /* 0x000fe40000000000 */
[----:B------:R-:W-:-:S02]  /*3db0*/  SEL R7, R7, R16, P0 ;  /* 0x0000001007077207 */ /* 0x000fc40000000000 */
[----:B------:R-:W-:Y:S02]  /*3dc0*/  SEL R9, R10, R9, P0 ;  /* 0x000000090a097207 */ /* 0x000fe40000000000 */
[----:B------:R-:W-:Y:S02]  /*3dd0*/  IADD3 R3, P2, PT, R12, 0x1, RZ ;  /* 0x000000010c037810 */ /* 0x000fe40007f5e0ff */
[----:B------:R-:W-:Y:S02]  /*3de0*/  SEL R11, R11, R14, P0 ;  /* 0x0000000e0b0b7207 */ /* 0x000fe40000000000 */
[----:B------:R-:W-:Y:S01]  /*3df0*/  ISETP.GE.U32.AND P0, PT, R7, UR8, PT ;  /* 0x0000000807007c0c */ /* 0x000fe2000bf06070 */
[----:B------:R-:W-:Y:S01]  /*3e00*/  IMAD.X R10, RZ, RZ, R9, P2 ;  /* 0x000000ffff0a7224 */ /* 0x000fe200010e0609 */
[----:B------:R-:W-:Y:S02]  /*3e10*/  ISETP.NE.U32.AND P1, PT, RZ, UR8, PT ;  /* 0x00000008ff007c0c */ /* 0x000fe4000bf25070 */
[----:B------:R-:W-:-:S02]  /*3e20*/  ISETP.GE.U32.AND.EX P0, PT, R11, RZ, PT, P0 ;  /* 0x000000ff0b00720c */ /* 0x000fc40003f06100 */
[----:B------:R-:W-:Y:S02]  /*3e30*/  ISETP.NE.AND.EX P1, PT, RZ, RZ, PT, P1 ;  /* 0x000000ffff00720c */ /* 0x000fe40003f25310 */
[----:B------:R-:W-:Y:S01]  /*3e40*/  SEL R10, R10, R9, P0 ;  /* 0x000000090a0a7207 */ /* 0x000fe20000000000 */
[----:B------:R-:W-:Y:S01]  /*3e50*/  IMAD.MOV.U32 R9, RZ, RZ, 0x0 ;  /* 0x00000000ff097424 */ /* 0x000fe200078e00ff */
[----:B------:R-:W-:Y:S02]  /*3e60*/  SEL R3, R3, R12, P0 ;  /* 0x0000000c03037207 */ /* 0x000fe40000000000 */
[----:B------:R-:W-:Y:S02]  /*3e70*/  SEL R10, R10, 0xffffffff, P1 ;  /* 0xffffffff0a0a7807 */ /* 0x000fe40000800000 */
[----:B------:R-:W-:Y:S01]  /*3e80*/  SEL R3, R3, 0xffffffff, P1 ;  /* 0xffffffff03037807 */ /* 0x000fe20000800000 */
[----:B------:R-:W-:Y:S06]  /*3e90*/  RET.REL.NODEC R8 `(_Z15merge_tiled_gpuPKiiS0_iPi) ;  /* 0xffffffc008587950 */ /* 0x000fec0003c3ffff */
.L_x_58:
[----:B------:R-:W-:-:S00]  /*3ea0*/  BRA `(.L_x_58) ;  /* 0xfffffffc00fc7947 */ /* 0x000fc0000383ffff */
[----:B------:R-:W-:-:S00]  /*3eb0*/  NOP ;  /* 0x0000000000007918 */ /* 0x000fc00000000000 */
        /* <DEDUP_REMOVED lines=12> */
.L_x_61:


//--------------------- .nv.shared._Z15merge_tiled_gpuPKiiS0_iPi --------------------------
	.section	.nv.shared._Z15merge_tiled_gpuPKiiS0_iPi,"aw",@nobits
	.sectionflags	@""
	.align	4
.nv.shared._Z15merge_tiled_gpuPKiiS0_iPi:
	.zero		9216


//--------------------- .nv.shared.reserved.0     --------------------------
	.section	.nv.shared.reserved.0,"aw",@nobits
	.weak		__nv_reservedSMEM_offset_0_alias
	.size		__nv_reservedSMEM_offset_0_alias, 0, 64
	.other		__nv_reservedSMEM_offset_0_alias,@"STO_CUDA_RESERVED_SHARED STV_DEFAULT"
__nv_reservedSMEM_offset_0_alias:
	.zero		0
	.zero		64


//--------------------- .nv.constant0._Z15merge_tiled_gpuPKiiS0_iPi --------------------------
	.section	.nv.constant0._Z15merge_tiled_gpuPKiiS0_iPi,"a",@progbits
	.sectionflags	@""
	.align	4
.nv.constant0._Z15merge_tiled_gpuPKiiS0_iPi:
	.zero		936


//--------------------- SYMBOLS --------------------------

	.type		.nv.reservedSmem.offset0,@object
	.size		.nv.reservedSmem.offset0,0x4
	.type		.nv.reservedSmem.cap,@object
	.size		.nv.reservedSmem.cap,0x4
